	.headerflags	@"EF_CUDA_TEXMODE_UNIFIED EF_CUDA_64BIT_ADDRESS EF_CUDA_SM80 EF_CUDA_VIRTUAL_SM(EF_CUDA_SM80)"
	.elftype	@"ET_EXEC"


//--------------------- .nv.info                  --------------------------
	.section	.nv.info,"",@"SHT_CUDA_INFO"
	.align	4


	//----- nvinfo : EIATTR_REGCOUNT
	.align		4
        /*0000*/ 	.byte	0x04, 0x2f
        /*0002*/ 	.short	(.L_1 - .L_0)
	.align		4
.L_0:
        /*0004*/ 	.word	index@(candidate1)
        /*0008*/ 	.word	0x00000080


	//----- nvinfo : EIATTR_MAX_STACK_SIZE
	.align		4
.L_1:
        /*000c*/ 	.byte	0x04, 0x23
        /*000e*/ 	.short	(.L_3 - .L_2)
	.align		4
.L_2:
        /*0010*/ 	.word	index@(candidate1)
        /*0014*/ 	.word	0x00000000


	//----- nvinfo : EIATTR_MIN_STACK_SIZE
	.align		4
.L_3:
        /*0018*/ 	.byte	0x04, 0x12
        /*001a*/ 	.short	(.L_5 - .L_4)
	.align		4
.L_4:
        /*001c*/ 	.word	index@(candidate1)
        /*0020*/ 	.word	0x00000018


	//----- nvinfo : EIATTR_FRAME_SIZE
	.align		4
.L_5:
        /*0024*/ 	.byte	0x04, 0x11
        /*0026*/ 	.short	(.L_7 - .L_6)
	.align		4
.L_6:
        /*0028*/ 	.word	index@(candidate1)
        /*002c*/ 	.word	0x00000018
.L_7:


//--------------------- .nv.info.candidate1       --------------------------
	.section	.nv.info.candidate1,"",@"SHT_CUDA_INFO"
	.align	4


	//----- nvinfo : EIATTR_CUDA_API_VERSION
	.align		4
        /*0000*/ 	.byte	0x04, 0x37
        /*0002*/ 	.short	(.L_9 - .L_8)
.L_8:
        /*0004*/ 	.word	0x00000075


	//----- nvinfo : EIATTR_SW2861232_WAR
	.align		4
.L_9:
        /*0008*/ 	.byte	0x01, 0x35
	.zero		2


	//----- nvinfo : EIATTR_PARAM_CBANK
	.align		4
        /*000c*/ 	.byte	0x04, 0x0a
        /*000e*/ 	.short	(.L_11 - .L_10)
	.align		4
.L_10:
        /*0010*/ 	.word	index@(.nv.constant0.candidate1)
        /*0014*/ 	.short	0x0160
        /*0016*/ 	.short	0x0020


	//----- nvinfo : EIATTR_CBANK_PARAM_SIZE
	.align		4
.L_11:
        /*0018*/ 	.byte	0x03, 0x19
        /*001a*/ 	.short	0x0020


	//----- nvinfo : EIATTR_KPARAM_INFO
	.align		4
        /*001c*/ 	.byte	0x04, 0x17
        /*001e*/ 	.short	(.L_13 - .L_12)
.L_12:
        /*0020*/ 	.word	0x00000000
        /*0024*/ 	.short	0x0003
        /*0026*/ 	.short	0x0018
        /*0028*/ 	.byte	0x00, 0xf0, 0x21, 0x00


	//----- nvinfo : EIATTR_KPARAM_INFO
	.align		4
.L_13:
        /*002c*/ 	.byte	0x04, 0x17
        /*002e*/ 	.short	(.L_15 - .L_14)
.L_14:
        /*0030*/ 	.word	0x00000000
        /*0034*/ 	.short	0x0002
        /*0036*/ 	.short	0x0010
        /*0038*/ 	.byte	0x00, 0xf0, 0x21, 0x00


	//----- nvinfo : EIATTR_KPARAM_INFO
	.align		4
.L_15:
        /*003c*/ 	.byte	0x04, 0x17
        /*003e*/ 	.short	(.L_17 - .L_16)
.L_16:
        /*0040*/ 	.word	0x00000000
        /*0044*/ 	.short	0x0001
        /*0046*/ 	.short	0x0008
        /*0048*/ 	.byte	0x00, 0xf0, 0x21, 0x00


	//----- nvinfo : EIATTR_KPARAM_INFO
	.align		4
.L_17:
        /*004c*/ 	.byte	0x04, 0x17
        /*004e*/ 	.short	(.L_19 - .L_18)
.L_18:
        /*0050*/ 	.word	0x00000000
        /*0054*/ 	.short	0x0000
        /*0056*/ 	.short	0x0000
        /*0058*/ 	.byte	0x00, 0xf0, 0x21, 0x00


	//----- nvinfo : EIATTR_MAXREG_COUNT
	.align		4
.L_19:
        /*005c*/ 	.byte	0x03, 0x1b
        /*005e*/ 	.short	0x0080


	//----- nvinfo : EIATTR_EXIT_INSTR_OFFSETS
	.align		4
        /*0060*/ 	.byte	0x04, 0x1c
        /*0062*/ 	.short	(.L_21 - .L_20)


	//   ....[0]....
.L_20:
        /*0064*/ 	.word	0x000046c0


	//----- nvinfo : EIATTR_MAX_THREADS
	.align		4
.L_21:
        /*0068*/ 	.byte	0x04, 0x05
        /*006a*/ 	.short	(.L_23 - .L_22)
.L_22:
        /*006c*/ 	.word	0x000001c0
        /*0070*/ 	.word	0x00000001
        /*0074*/ 	.word	0x00000001


	//----- nvinfo : EIATTR_CRS_STACK_SIZE
	.align		4
.L_23:
        /*0078*/ 	.byte	0x04, 0x1e
        /*007a*/ 	.short	(.L_25 - .L_24)
.L_24:
        /*007c*/ 	.word	0x00000000
.L_25:


//--------------------- .nv.rel.action            --------------------------
	.section	.nv.rel.action,"",@"SHT_CUDA_RELOCINFO"
	.align	8
	.sectionentsize	8
        /*0000*/ 	.byte	0x4b, 0x00, 0x00, 0x00, 0x00, 0x00, 0x00, 0x00, 0x00, 0x02, 0x02, 0x08, 0x10, 0x0a, 0x2f, 0x22
        /* <DEDUP_REMOVED lines=13> */


//--------------------- .nv.constant0.candidate1  --------------------------
	.section	.nv.constant0.candidate1,"a",@progbits
	.align	4
.nv.constant0.candidate1:
	.zero		384


//--------------------- .text.candidate1          --------------------------
	.section	.text.candidate1,"ax",@progbits
	.sectionflags	@"SHF_BARRIERS=1"
	.sectioninfo	@"SHI_REGISTERS=128"
	.align	128
        .global         candidate1
        .type           candidate1,@function
        .size           candidate1,(.L_x_9 - candidate1)
        .other          candidate1,@"STO_CUDA_ENTRY STV_DEFAULT"
candidate1:
.text.candidate1:
[----:B------:R-:W-:-:S02]  /*0000*/  MOV R1, c[0x0][0x28] ;  /* 0x00000a0000017a02 */ /* 0x000fc40000000f00 */
[----:B------:R-:W0:Y:S01]  /*0010*/  S2R R60, SR_TID.X ;  /* 0x00000000003c7919 */ /* 0x000e220000002100 */
[----:B------:R-:W-:Y:S01]  /*0020*/  HFMA2.MMA R2, -RZ, RZ, 0, 0 ;  /* 0x00000000ff027435 */ /* 0x000fe200000001ff */
[----:B------:R-:W-:Y:S01]  /*0030*/  MOV R24, RZ ;  /* 0x000000ff00187202 */ /* 0x000fe20000000f00 */
[----:B------:R-:W-:Y:S01]  /*0040*/  HFMA2.MMA R4, -RZ, RZ, 0, 0 ;  /* 0x00000000ff047435 */ /* 0x000fe200000001ff */
[----:B------:R-:W-:Y:S01]  /*0050*/  MOV R16, RZ ;  /* 0x000000ff00107202 */ /* 0x000fe20000000f00 */
[----:B------:R-:W-:Y:S01]  /*0060*/  HFMA2.MMA R6, -RZ, RZ, 0, 0 ;  /* 0x00000000ff067435 */ /* 0x000fe200000001ff */
[----:B------:R-:W-:Y:S01]  /*0070*/  MOV R18, RZ ;  /* 0x000000ff00127202 */ /* 0x000fe20000000f00 */
[----:B------:R-:W-:Y:S01]  /*0080*/  HFMA2.MMA R100, -RZ, RZ, 0, 0 ;  /* 0x00000000ff647435 */ /* 0x000fe200000001ff */
[----:B------:R-:W-:Y:S01]  /*0090*/  MOV R14, RZ ;  /* 0x000000ff000e7202 */ /* 0x000fe20000000f00 */
[----:B------:R-:W-:Y:S01]  /*00a0*/  HFMA2.MMA R8, -RZ, RZ, 0, 0 ;  /* 0x00000000ff087435 */ /* 0x000fe200000001ff */
[----:B------:R-:W1:Y:S01]  /*00b0*/  S2R R116, SR_CTAID.X ;  /* 0x0000000000747919 */ /* 0x000e620000002500 */
[----:B------:R-:W-:Y:S01]  /*00c0*/  HFMA2.MMA R12, -RZ, RZ, 0, 0 ;  /* 0x00000000ff0c7435 */ /* 0x000fe200000001ff */
[----:B------:R-:W-:Y:S01]  /*00d0*/  MOV R114, RZ ;  /* 0x000000ff00727202 */ /* 0x000fe20000000f00 */
[----:B------:R-:W-:Y:S01]  /*00e0*/  HFMA2.MMA R22, -RZ, RZ, 0, 0 ;  /* 0x00000000ff167435 */ /* 0x000fe200000001ff */
[----:B------:R-:W-:Y:S01]  /*00f0*/  MOV R10, RZ ;  /* 0x000000ff000a7202 */ /* 0x000fe20000000f00 */
[----:B------:R-:W-:Y:S01]  /*0100*/  HFMA2.MMA R20, -RZ, RZ, 0, 0 ;  /* 0x00000000ff147435 */ /* 0x000fe200000001ff */
[----:B------:R-:W-:Y:S01]  /*0110*/  IADD3 R1, R1, -0x18, RZ ;  /* 0xffffffe801017810 */ /* 0x000fe20007ffe0ff */
[----:B------:R-:W-:Y:S01]  /*0120*/  HFMA2.MMA R112, -RZ, RZ, 0, 0 ;  /* 0x00000000ff707435 */ /* 0x000fe200000001ff */
[----:B------:R-:W-:Y:S01]  /*0130*/  CS2R R88, SRZ ;  /* 0x0000000000587805 */ /* 0x000fe2000001ff00 */
[----:B------:R-:W-:Y:S01]  /*0140*/  HFMA2.MMA R71, -RZ, RZ, 0, 0 ;  /* 0x00000000ff477435 */ /* 0x000fe200000001ff */
[----:B------:R-:W-:Y:S01]  /*0150*/  CS2R R90, SRZ ;  /* 0x00000000005a7805 */ /* 0x000fe2000001ff00 */
[----:B------:R-:W-:Y:S01]  /*0160*/  CS2R R92, SRZ ;  /* 0x00000000005c7805 */ /* 0x000fe2000001ff00 */
[----:B------:R-:W-:Y:S01]  /*0170*/  CS2R R94, SRZ ;  /* 0x00000000005e7805 */ /* 0x000fe2000001ff00 */
[----:B------:R-:W-:Y:S01]  /*0180*/  CS2R R82, SRZ ;  /* 0x0000000000527805 */ /* 0x000fe2000001ff00 */
[-C--:B0-----:R-:W-:Y:S01]  /*0190*/  MOV R3, R60.reuse ;  /* 0x0000003c00037202 */ /* 0x081fe20000000f00 */
[C---:B------:R-:W-:Y:S01]  /*01a0*/  IMAD.HI R0, R60.reuse, 0x38e38e39, RZ ;  /* 0x38e38e393c007827 */ /* 0x040fe200078e02ff */
[C---:B------:R-:W-:Y:S01]  /*01b0*/  IADD3 R5, R60.reuse, 0x1c0, RZ ;  /* 0x000001c03c057810 */ /* 0x040fe20007ffe0ff */
[----:B------:R-:W-:Y:S01]  /*01c0*/  CS2R R84, SRZ ;  /* 0x0000000000547805 */ /* 0x000fe2000001ff00 */
[----:B------:R-:W-:Y:S01]  /*01d0*/  MOV R7, R60 ;  /* 0x0000003c00077202 */ /* 0x000fe20000000f00 */
[C---:B------:R-:W-:Y:S01]  /*01e0*/  IMAD.HI R26, R60.reuse, -0x6e5d4c3b, R2 ;  /* 0x91a2b3c53c1a7827 */ /* 0x040fe200078e0202 */
[C---:B------:R-:W-:Y:S01]  /*01f0*/  IADD3 R3, R60.reuse, 0x380, RZ ;  /* 0x000003803c037810 */ /* 0x040fe20007ffe0ff */
[----:B------:R-:W-:Y:S01]  /*0200*/  CS2R R86, SRZ ;  /* 0x0000000000567805 */ /* 0x000fe2000001ff00 */
[C---:B------:R-:W-:Y:S01]  /*0210*/  IADD3 R25, R60.reuse, 0x1500, RZ ;  /* 0x000015003c197810 */ /* 0x040fe20007ffe0ff */
[----:B------:R-:W-:Y:S01]  /*0220*/  IMAD.HI R28, R5, -0x6e5d4c3b, R4 ;  /* 0x91a2b3c5051c7827 */ /* 0x000fe200078e0204 */
[C---:B------:R-:W-:Y:S01]  /*0230*/  IADD3 R5, R60.reuse, 0x540, RZ ;  /* 0x000005403c057810 */ /* 0x040fe20007ffe0ff */
[----:B------:R-:W-:Y:S01]  /*0240*/  CS2R R68, SRZ ;  /* 0x0000000000447805 */ /* 0x000fe2000001ff00 */
[C---:B------:R-:W-:Y:S01]  /*0250*/  IADD3 R101, R60.reuse, 0xd7, RZ ;  /* 0x000000d73c657810 */ /* 0x040fe20007ffe0ff */
[----:B------:R-:W-:Y:S01]  /*0260*/  IMAD.HI R30, R3, -0x6e5d4c3b, R2 ;  /* 0x91a2b3c5031e7827 */ /* 0x000fe200078e0202 */
[C---:B------:R-:W-:Y:S01]  /*0270*/  IADD3 R3, R60.reuse, 0x8c0, RZ ;  /* 0x000008c03c037810 */ /* 0x040fe20007ffe0ff */
[----:B------:R-:W-:Y:S01]  /*0280*/  ULDC.64 UR4, c[0x0][0x118] ;  /* 0x0000460000047ab9 */ /* 0x000fe20000000a00 */
[C---:B------:R-:W-:Y:S01]  /*0290*/  IADD3 R17, R60.reuse, 0xd9, RZ ;  /* 0x000000d93c117810 */ /* 0x040fe20007ffe0ff */
[----:B------:R-:W-:Y:S01]  /*02a0*/  IMAD.HI R32, R5, -0x6e5d4c3b, R4 ;  /* 0x91a2b3c505207827 */ /* 0x000fe200078e0204 */
[----:B------:R-:W-:-:S02]  /*02b0*/  IADD3 R5, R60, 0xa80, RZ ;  /* 0x00000a803c057810 */ /* 0x000fc40007ffe0ff */
[C---:B------:R-:W-:Y:S01]  /*02c0*/  IADD3 R9, R60.reuse, 0xcf, RZ ;  /* 0x000000cf3c097810 */ /* 0x040fe20007ffe0ff */
[----:B------:R-:W-:Y:S01]  /*02d0*/  IMAD.HI R36, R3, -0x6e5d4c3b, R2 ;  /* 0x91a2b3c503247827 */ /* 0x000fe200078e0202 */
[C---:B------:R-:W-:Y:S02]  /*02e0*/  IADD3 R3, R60.reuse, 0xc40, RZ ;  /* 0x00000c403c037810 */ /* 0x040fe40007ffe0ff */
[C---:B------:R-:W-:Y:S01]  /*02f0*/  IADD3 R13, R60.reuse, 0xd3, RZ ;  /* 0x000000d33c0d7810 */ /* 0x040fe20007ffe0ff */
[----:B------:R-:W-:Y:S01]  /*0300*/  IMAD.HI R38, R5, -0x6e5d4c3b, R4 ;  /* 0x91a2b3c505267827 */ /* 0x000fe200078e0204 */
[C---:B------:R-:W-:Y:S02]  /*0310*/  IADD3 R5, R60.reuse, 0xfc0, RZ ;  /* 0x00000fc03c057810 */ /* 0x040fe40007ffe0ff */
[----:B------:R-:W-:Y:S01]  /*0320*/  SHF.R.U32.HI R31, RZ, 0x1f, R30 ;  /* 0x0000001fff1f7819 */ /* 0x000fe2000001161e */
        /* <DEDUP_REMOVED lines=8> */
[C---:B------:R-:W-:Y:S01]  /*03b0*/  IADD3 R115, R60.reuse, 0xc9, RZ ;  /* 0x000000c93c737810 */ /* 0x040fe20007ffe0ff */
[----:B------:R-:W-:Y:S01]  /*03c0*/  IMAD.HI R50, R5, -0x6e5d4c3b, R4 ;  /* 0x91a2b3c505327827 */ /* 0x000fe200078e0204 */
[----:B------:R-:W-:-:S02]  /*03d0*/  IADD3 R5, R60, 0x1880, RZ ;  /* 0x000018803c057810 */ /* 0x000fc40007ffe0ff */
[C---:B------:R-:W-:Y:S01]  /*03e0*/  IADD3 R23, R60.reuse, 0xdf, RZ ;  /* 0x000000df3c177810 */ /* 0x040fe20007ffe0ff */
[----:B------:R-:W-:Y:S01]  /*03f0*/  IMAD.HI R54, R3, -0x6e5d4c3b, R2 ;  /* 0x91a2b3c503367827 */ /* 0x000fe200078e0202 */
[C---:B------:R-:W-:Y:S02]  /*0400*/  IADD3 R3, R60.reuse, 0xcd, RZ ;  /* 0x000000cd3c037810 */ /* 0x040fe40007ffe0ff */
[C---:B------:R-:W-:Y:S01]  /*0410*/  IADD3 R11, R60.reuse, 0xd1, RZ ;  /* 0x000000d13c0b7810 */ /* 0x040fe20007ffe0ff */
[C---:B------:R-:W-:Y:S01]  /*0420*/  IMAD.HI R29, R60.reuse, -0x6db6db6d, R6 ;  /* 0x924924933c1d7827 */ /* 0x040fe200078e0206 */
[C---:B------:R-:W-:Y:S02]  /*0430*/  IADD3 R7, R60.reuse, 0x700, RZ ;  /* 0x000007003c077810 */ /* 0x040fe40007ffe0ff */
[C---:B------:R-:W-:Y:S01]  /*0440*/  IADD3 R21, R60.reuse, 0xdb, RZ ;  /* 0x000000db3c157810 */ /* 0x040fe20007ffe0ff */
[----:B------:R-:W-:Y:S01]  /*0450*/  IMAD.HI R56, R5, -0x6e5d4c3b, R4 ;  /* 0x91a2b3c505387827 */ /* 0x000fe200078e0204 */
[----:B------:R-:W-:-:S02]  /*0460*/  IADD3 R5, R60, 0xc5, RZ ;  /* 0x000000c53c057810 */ /* 0x000fc40007ffe0ff */
[----:B------:R-:W-:Y:S01]  /*0470*/  IADD3 R113, R60, 0xc7, RZ ;  /* 0x000000c73c717810 */ /* 0x000fe20007ffe0ff */
[----:B------:R-:W-:Y:S01]  /*0480*/  IMAD.HI R24, R25, -0x6e5d4c3b, R24 ;  /* 0x91a2b3c519187827 */ /* 0x000fe200078e0218 */
[----:B------:R-:W-:Y:S02]  /*0490*/  SHF.R.S32.HI R25, RZ, 0x1, R0 ;  /* 0x00000001ff197819 */ /* 0x000fe40000011400 */
[----:B------:R-:W-:Y:S01]  /*04a0*/  SHF.R.U32.HI R63, RZ, 0x1f, R56 ;  /* 0x0000001fff3f7819 */ /* 0x000fe20000011638 */
[----:B------:R-:W-:Y:S01]  /*04b0*/  IMAD.HI R45, R3, -0x6e5d4c3b, R2 ;  /* 0x91a2b3c5032d7827 */ /* 0x000fe200078e0202 */
[----:B------:R-:W-:Y:S02]  /*04c0*/  SHF.R.U32.HI R2, RZ, 0x1f, R29 ;  /* 0x0000001fff027819 */ /* 0x000fe4000001161d */
[----:B------:R-:W-:Y:S01]  /*04d0*/  LEA.HI R58, R0, R25, RZ, 0x1 ;  /* 0x00000019003a7211 */ /* 0x000fe200078f08ff */
[----:B------:R-:W-:Y:S01]  /*04e0*/  IMAD.HI R35, R101, -0x6e5d4c3b, R100 ;  /* 0x91a2b3c565237827 */ /* 0x000fe200078e0264 */
[----:B------:R-:W-:-:S02]  /*04f0*/  LEA.HI.SX32 R0, R29, R2, 0x1a ;  /* 0x000000021d007211 */ /* 0x000fc400078fd2ff */
[----:B------:R-:W-:Y:S01]  /*0500*/  SHF.R.U32.HI R25, RZ, 0x1f, R26 ;  /* 0x0000001fff197819 */ /* 0x000fe2000001161a */
[----:B------:R-:W-:Y:S01]  /*0510*/  IMAD.HI R16, R17, -0x6e5d4c3b, R16 ;  /* 0x91a2b3c511107827 */ /* 0x000fe200078e0210 */
[----:B------:R-:W-:Y:S02]  /*0520*/  SHF.R.U32.HI R57, RZ, 0x1f, R24 ;  /* 0x0000001fff397819 */ /* 0x000fe40000011618 */
[----:B------:R-:W-:Y:S01]  /*0530*/  SHF.R.U32.HI R59, RZ, 0x1f, R54 ;  /* 0x0000001fff3b7819 */ /* 0x000fe20000011636 */
[----:B------:R-:W-:Y:S01]  /*0540*/  IMAD.HI R55, R5, -0x6e5d4c3b, R4 ;  /* 0x91a2b3c505377827 */ /* 0x000fe200078e0204 */
[----:B------:R-:W-:Y:S02]  /*0550*/  LEA.HI.SX32 R4, R29, R2, 0x19 ;  /* 0x000000021d047211 */ /* 0x000fe400078fcaff */
[----:B------:R-:W-:Y:S01]  /*0560*/  SHF.R.U32.HI R2, RZ, 0x1f, R35 ;  /* 0x0000001fff027819 */ /* 0x000fe20000011623 */
[----:B------:R-:W-:Y:S01]  /*0570*/  IMAD.HI R43, R9, -0x6e5d4c3b, R8 ;  /* 0x91a2b3c5092b7827 */ /* 0x000fe200078e0208 */
[----:B------:R-:W-:-:S02]  /*0580*/  LEA.HI.SX32 R8, R30, R31, 0x19 ;  /* 0x0000001f1e087211 */ /* 0x000fc400078fcaff */
[----:B------:R-:W-:Y:S01]  /*0590*/  SHF.R.U32.HI R31, RZ, 0x1f, R16 ;  /* 0x0000001fff1f7819 */ /* 0x000fe20000011610 */
[----:B------:R-:W-:Y:S01]  /*05a0*/  IMAD.HI R34, R7, -0x6e5d4c3b, R6 ;  /* 0x91a2b3c507227827 */ /* 0x000fe200078e0206 */
[----:B------:R-:W-:Y:S02]  /*05b0*/  IADD3 R7, R60, 0xe00, RZ ;  /* 0x00000e003c077810 */ /* 0x000fe40007ffe0ff */
[----:B------:R-:W-:Y:S01]  /*05c0*/  LEA.HI.SX32 R100, R35, R2, 0x19 ;  /* 0x0000000223647211 */ /* 0x000fe200078fcaff */
[----:B------:R-:W-:Y:S01]  /*05d0*/  IMAD.HI R39, R13, -0x6e5d4c3b, R12 ;  /* 0x91a2b3c50d277827 */ /* 0x000fe200078e020c */
[----:B------:R-:W-:Y:S02]  /*05e0*/  LEA.HI.SX32 R31, R16, R31, 0x19 ;  /* 0x0000001f101f7211 */ /* 0x000fe400078fcaff */
[----:B------:R-:W-:Y:S01]  /*05f0*/  SHF.R.U32.HI R16, RZ, 0x1f, R45 ;  /* 0x0000001fff107819 */ /* 0x000fe2000001162d */
[----:B------:R-:W-:Y:S01]  /*0600*/  IMAD.HI R18, R19, -0x6e5d4c3b, R18 ;  /* 0x91a2b3c513127827 */ /* 0x000fe200078e0212 */
[----:B------:R-:W-:-:S02]  /*0610*/  SHF.R.U32.HI R2, RZ, 0x1f, R39 ;  /* 0x0000001fff027819 */ /* 0x000fc40000011627 */
[----:B------:R-:W-:Y:S01]  /*0620*/  SHF.R.U32.HI R35, RZ, 0x1f, R36 ;  /* 0x0000001fff237819 */ /* 0x000fe20000011624 */
[----:B------:R-:W-:Y:S01]  /*0630*/  IMAD.HI R14, R15, -0x6e5d4c3b, R14 ;  /* 0x91a2b3c50f0e7827 */ /* 0x000fe200078e020e */
[----:B------:R-:W-:Y:S02]  /*0640*/  SHF.R.U32.HI R29, RZ, 0x1f, R18 ;  /* 0x0000001fff1d7819 */ /* 0x000fe40000011612 */
[----:B------:R-:W-:Y:S01]  /*0650*/  LEA.HI.SX32 R41, R39, R2, 0x19 ;  /* 0x0000000227297211 */ /* 0x000fe200078fcaff */
[----:B------:R-:W-:Y:S01]  /*0660*/  IMAD.HI R44, R7, -0x6e5d4c3b, R6 ;  /* 0x91a2b3c5072c7827 */ /* 0x000fe200078e0206 */
[----:B------:R-:W-:Y:S02]  /*0670*/  IADD3 R7, R60, 0xcb, RZ ;  /* 0x000000cb3c077810 */ /* 0x000fe40007ffe0ff */
[----:B------:R-:W-:Y:S01]  /*0680*/  SHF.R.U32.HI R37, RZ, 0x1f, R14 ;  /* 0x0000001fff257819 */ /* 0x000fe2000001160e */
[----:B------:R-:W-:Y:S01]  /*0690*/  IMAD.HI R51, R115, -0x6e5d4c3b, R114 ;  /* 0x91a2b3c573337827 */ /* 0x000fe200078e0272 */
[----:B------:R-:W-:-:S02]  /*06a0*/  LEA.HI.SX32 R2, R45, R16, 0x19 ;  /* 0x000000102d027211 */ /* 0x000fc400078fcaff */
[----:B------:R-:W-:Y:S01]  /*06b0*/  LEA.HI.SX32 R29, R18, R29, 0x19 ;  /* 0x0000001d121d7211 */ /* 0x000fe200078fcaff */
[----:B------:R-:W-:Y:S01]  /*06c0*/  IMAD.HI R49, R7, -0x6e5d4c3b, R6 ;  /* 0x91a2b3c507317827 */ /* 0x000fe200078e0206 */
[----:B------:R-:W-:Y:S02]  /*06d0*/  LEA.HI.SX32 R37, R14, R37, 0x19 ;  /* 0x000000250e257211 */ /* 0x000fe400078fcaff */
[----:B------:R-:W-:Y:S01]  /*06e0*/  SHF.R.U32.HI R16, RZ, 0x1f, R51 ;  /* 0x0000001fff107819 */ /* 0x000fe20000011633 */
[----:B------:R-:W-:Y:S01]  /*06f0*/  IMAD.HI R22, R23, -0x6e5d4c3b, R22 ;  /* 0x91a2b3c517167827 */ /* 0x000fe200078e0216 */
[----:B------:R-:W-:Y:S02]  /*0700*/  SHF.R.U32.HI R14, RZ, 0x1f, R43 ;  /* 0x0000001fff0e7819 */ /* 0x000fe4000001162b */
[----:B------:R-:W-:Y:S01]  /*0710*/  SHF.R.U32.HI R18, RZ, 0x1f, R55 ;  /* 0x0000001fff127819 */ /* 0x000fe20000011637 */
[----:B------:R-:W-:Y:S01]  /*0720*/  IMAD.HI R42, R11, -0x6e5d4c3b, R10 ;  /* 0x91a2b3c50b2a7827 */ /* 0x000fe200078e020a */
[----:B------:R-:W-:-:S02]  /*0730*/  LEA.HI.SX32 R6, R26, R25, 0x19 ;  /* 0x000000191a067211 */ /* 0x000fc400078fcaff */
[----:B------:R-:W-:Y:S01]  /*0740*/  LEA.HI.SX32 R114, R51, R16, 0x19 ;  /* 0x0000001033727211 */ /* 0x000fe200078fcaff */
[----:B------:R-:W-:Y:S01]  /*0750*/  IMAD R3, R2, -0xe1, R3 ;  /* 0xffffff1f02037824 */ /* 0x000fe200078e0203 */
[----:B------:R-:W-:Y:S01]  /*0760*/  SHF.R.U32.HI R25, RZ, 0x1f, R28 ;  /* 0x0000001fff197819 */ /* 0x000fe2000001161c */
[----:B------:R-:W-:Y:S01]  /*0770*/  IMAD.HI R20, R21, -0x6e5d4c3b, R20 ;  /* 0x91a2b3c515147827 */ /* 0x000fe200078e0214 */
[----:B------:R-:W-:Y:S02]  /*0780*/  LEA.HI.SX32 R47, R43, R14, 0x19 ;  /* 0x0000000e2b2f7211 */ /* 0x000fe400078fcaff */
[----:B------:R-:W-:Y:S01]  /*0790*/  LEA.HI.SX32 R61, R55, R18, 0x19 ;  /* 0x00000012373d7211 */ /* 0x000fe200078fcaff */
[----:B------:R-:W-:Y:S01]  /*07a0*/  IMAD R114, R114, -0xe1, R115 ;  /* 0xffffff1f72727824 */ /* 0x000fe200078e0273 */
[----:B------:R-:W-:Y:S01]  /*07b0*/  SHF.R.U32.HI R14, RZ, 0x1f, R49 ;  /* 0x0000001fff0e7819 */ /* 0x000fe20000011631 */
[----:B------:R-:W-:Y:S01]  /*07c0*/  IMAD R96, R47, -0xe1, R9 ;  /* 0xffffff1f2f607824 */ /* 0x000fe200078e0209 */
[----:B------:R-:W-:Y:S01]  /*07d0*/  LEA.HI.SX32 R10, R28, R25, 0x19 ;  /* 0x000000191c0a7211 */ /* 0x000fe200078fcaff */
[----:B------:R-:W-:Y:S01]  /*07e0*/  IMAD R115, R61, -0xe1, R5 ;  /* 0xffffff1f3d737824 */ /* 0x000fe200078e0205 */
[----:B------:R-:W-:Y:S01]  /*07f0*/  SHF.R.U32.HI R25, RZ, 0x1f, R32 ;  /* 0x0000001fff197819 */ /* 0x000fe20000011620 */
[----:B------:R-:W-:Y:S01]  /*0800*/  IMAD.HI R52, R113, -0x6e5d4c3b, R112 ;  /* 0x91a2b3c571347827 */ /* 0x000fe200078e0270 */
[----:B------:R-:W-:-:S02]  /*0810*/  LEA.HI.SX32 R53, R49, R14, 0x19 ;  /* 0x0000000e31357211 */ /* 0x000fc400078fcaff */
[----:B------:R-:W-:Y:S01]  /*0820*/  SHF.R.U32.HI R27, RZ, 0x1f, R22 ;  /* 0x0000001fff1b7819 */ /* 0x000fe20000011616 */
[----:B------:R-:W-:Y:S01]  /*0830*/  IMAD R14, R6, -0xe1, R60 ;  /* 0xffffff1f060e7824 */ /* 0x000fe200078e023c */
[----:B-1----:R-:W-:Y:S01]  /*0840*/  LOP3.LUT R5, R116, 0x7, RZ, 0xc0, !PT ;  /* 0x0000000774057812 */ /* 0x002fe200078ec0ff */
[----:B------:R-:W-:Y:S01]  /*0850*/  IMAD R2, R53, -0xe1, R7 ;  /* 0xffffff1f35027824 */ /* 0x000fe200078e0207 */
[----:B------:R-:W-:Y:S01]  /*0860*/  LEA.HI.SX32 R12, R32, R25, 0x19 ;  /* 0x00000019200c7211 */ /* 0x000fe200078fcaff */
[----:B------:R-:W-:Y:S01]  /*0870*/  IMAD R18, R29, -0xe1, R19 ;  /* 0xffffff1f1d127824 */ /* 0x000fe200078e0213 */
[----:B------:R-:W-:Y:S01]  /*0880*/  MOV R16, 0x1880 ;  /* 0x0000188000107802 */ /* 0x000fe20000000f00 */
[----:B------:R-:W-:Y:S01]  /*0890*/  IMAD R7, R5, 0x1880, R14 ;  /* 0x0000188005077824 */ /* 0x000fe200078e020e */
[----:B------:R-:W-:Y:S01]  /*08a0*/  LEA.HI.SX32 R27, R22, R27, 0x19 ;  /* 0x0000001b161b7211 */ /* 0x000fe200078fcaff */
[----:B------:R-:W-:Y:S01]  /*08b0*/  IMAD R111, R31, -0xe1, R17 ;  /* 0xffffff1f1f6f7824 */ /* 0x000fe200078e0211 */
[----:B------:R-:W-:Y:S01]  /*08c0*/  SHF.R.U32.HI R25, RZ, 0x1f, R42 ;  /* 0x0000001fff197819 */ /* 0x000fe2000001162a */
[----:B------:R-:W-:Y:S01]  /*08d0*/  IMAD R9, R5, R16, -0xe1 ;  /* 0xffffff1f05097424 */ /* 0x000fe200078e0210 */
[----:B------:R-:W-:Y:S01]  /*08e0*/  SHF.R.U32.HI R33, RZ, 0x1f, R20 ;  /* 0x0000001fff217819 */ /* 0x000fe20000011614 */
[----:B------:R-:W-:Y:S01]  /*08f0*/  IMAD R27, R27, -0xe1, R23 ;  /* 0xffffff1f1b1b7824 */ /* 0x000fe200078e0217 */
[----:B------:R-:W-:Y:S01]  /*0900*/  LEA.HI.SX32 R97, R42, R25, 0x19 ;  /* 0x000000192a617211 */ /* 0x000fe200078fcaff */
[----:B------:R-:W-:Y:S01]  /*0910*/  IMAD R5, R5, 0x1c, R6 ;  /* 0x0000001c05057824 */ /* 0x000fe200078e0206 */
[----:B------:R-:W-:Y:S01]  /*0920*/  ISETP.GE.AND P0, PT, R14, 0x1, PT ;  /* 0x000000010e00780c */ /* 0x000fe20003f06270 */
[----:B------:R-:W-:Y:S01]  /*0930*/  HFMA2.MMA R14, -RZ, RZ, 0, 0 ;  /* 0x00000000ff0e7435 */ /* 0x000fe200000001ff */
[----:B------:R-:W-:Y:S01]  /*0940*/  IADD3 R7, R7, -0xe1, RZ ;  /* 0xffffff1f07077810 */ /* 0x000fe20007ffe0ff */
[----:B------:R-:W-:Y:S01]  /*0950*/  IMAD R97, R97, -0xe1, R11 ;  /* 0xffffff1f61617824 */ /* 0x000fe200078e020b */
[----:B------:R-:W-:Y:S01]  /*0960*/  LEA.HI.SX32 R33, R20, R33, 0x19 ;  /* 0x0000002114217211 */ /* 0x000fe200078fcaff */
[----:B------:R-:W-:Y:S01]  /*0970*/  IMAD R100, R100, -0xe1, R101 ;  /* 0xffffff1f64647824 */ /* 0x000fe200078e0265 */
[----:B------:R-:W-:Y:S01]  /*0980*/  IADD3 R11, R27, R9, RZ ;  /* 0x000000091b0b7210 */ /* 0x000fe20007ffe0ff */
[----:B------:R-:W-:Y:S01]  /*0990*/  IMAD R99, R37, -0xe1, R15 ;  /* 0xffffff1f25637824 */ /* 0x000fe200078e020f */
[----:B------:R-:W-:Y:S01]  /*09a0*/  ISETP.LT.OR P0, PT, R5, 0x1, !P0 ;  /* 0x000000010500780c */ /* 0x000fe20004701670 */
[----:B------:R-:W-:Y:S01]  /*09b0*/  IMAD R5, R6, 0xe0, R7 ;  /* 0x000000e006057824 */ /* 0x000fe200078e0207 */
[----:B------:R-:W-:Y:S01]  /*09c0*/  SHF.R.U32.HI R25, RZ, 0x1f, R52 ;  /* 0x0000001fff197819 */ /* 0x000fe20000011634 */
[----:B------:R-:W-:Y:S01]  /*09d0*/  IMAD R20, R33, -0xe1, R21 ;  /* 0xffffff1f21147824 */ /* 0x000fe200078e0215 */
[----:B------:R-:W-:Y:S01]  /*09e0*/  LEA.HI.SX32 R35, R36, R35, 0x19 ;  /* 0x0000002324237211 */ /* 0x000fe200078fcaff */
[----:B------:R-:W-:Y:S01]  /*09f0*/  IMAD R6, R10, 0xe0, R11 ;  /* 0x000000e00a067824 */ /* 0x000fe200078e020b */
[----:B------:R-:W-:Y:S01]  /*0a00*/  LEA.HI.SX32 R112, R52, R25, 0x19 ;  /* 0x0000001934707211 */ /* 0x000fe200078fcaff */
[----:B------:R0:W-:Y:S01]  /*0a10*/  STL [R1+0x14], R5 ;  /* 0x0000140501007387 */ /* 0x0001e20000100800 */
[----:B------:R-:W-:Y:S01]  /*0a20*/  SHF.R.U32.HI R25, RZ, 0x1f, R34 ;  /* 0x0000001fff197819 */ /* 0x000fe20000011622 */
[----:B------:R-:W-:Y:S01]  /*0a30*/  IMAD R15, R4, -0xe0, R60 ;  /* 0xffffff20040f7824 */ /* 0x000fe200078e023c */
[----:B------:R-:W-:Y:S01]  /*0a40*/  IADD3 R7, R9, R20, RZ ;  /* 0x0000001409077210 */ /* 0x000fe20007ffe0ff */
[----:B------:R1:W-:Y:S01]  /*0a50*/  STL [R1+0x10], R6 ;  /* 0x0000100601007387 */ /* 0x0003e20000100800 */
[----:B------:R-:W-:Y:S01]  /*0a60*/  LEA.HI.SX32 R25, R34, R25, 0x19 ;  /* 0x0000001922197211 */ /* 0x000fe200078fcaff */
[----:B------:R-:W-:Y:S01]  /*0a70*/  IMAD.HI R15, R15, -0x6db6db6d, R14 ;  /* 0x924924930f0f7827 */ /* 0x000fe200078e020e */
[C---:B------:R-:W-:Y:S01]  /*0a80*/  IADD3 R10, R9.reuse, R100, RZ ;  /* 0x00000064090a7210 */ /* 0x040fe20007ffe0ff */
[----:B------:R-:W-:Y:S01]  /*0a90*/  HFMA2.MMA R29, -RZ, RZ, 0, 0 ;  /* 0x00000000ff1d7435 */ /* 0x000fe200000001ff */
[----:B------:R-:W-:Y:S01]  /*0aa0*/  SHF.R.U32.HI R51, RZ, 0x1f, R48 ;  /* 0x0000001fff337819 */ /* 0x000fe20000011630 */
[----:B------:R-:W-:Y:S01]  /*0ab0*/  IMAD R7, R12, 0xe0, R7 ;  /* 0x000000e00c077824 */ /* 0x000fe200078e0207 */
[----:B0-----:R-:W-:Y:S01]  /*0ac0*/  IADD3 R5, R9, R18, RZ ;  /* 0x0000001209057210 */ /* 0x001fe20007ffe0ff */
[----:B------:R-:W-:Y:S01]  /*0ad0*/  IMAD R98, R41, -0xe1, R13 ;  /* 0xffffff1f29627824 */ /* 0x000fe200078e020d */
[----:B------:R-:W-:Y:S01]  /*0ae0*/  SHF.R.U32.HI R45, RZ, 0x1f, R44 ;  /* 0x0000001fff2d7819 */ /* 0x000fe2000001162c */
[----:B------:R-:W-:Y:S01]  /*0af0*/  IMAD R112, R112, -0xe1, R113 ;  /* 0xffffff1f70707824 */ /* 0x000fe200078e0271 */
[C---:B-1----:R-:W-:Y:S01]  /*0b00*/  IADD3 R6, R9.reuse, R111, RZ ;  /* 0x0000006f09067210 */ /* 0x042fe20007ffe0ff */
[----:B------:R-:W-:Y:S01]  /*0b10*/  IMAD R5, R8, 0xe0, R5 ;  /* 0x000000e008057824 */ /* 0x000fe200078e0205 */
[----:B------:R-:W-:Y:S01]  /*0b20*/  LEA.HI.SX32 R51, R48, R51, 0x19 ;  /* 0x0000003330337211 */ /* 0x000fe200078fcaff */
[----:B------:R-:W-:Y:S01]  /*0b30*/  IMAD R65, R58, -0x9, R60 ;  /* 0xfffffff73a417824 */ /* 0x000fe200078e023c */
[----:B------:R-:W-:Y:S01]  /*0b40*/  IADD3 R8, R9, R3, RZ ;  /* 0x0000000309087210 */ /* 0x000fe20007ffe0ff */
[----:B------:R-:W-:Y:S01]  /*0b50*/  IMAD R6, R25, 0xe0, R6 ;  /* 0x000000e019067824 */ /* 0x000fe200078e0206 */
[----:B------:R0:W-:Y:S01]  /*0b60*/  STL [R1+0xc], R5 ;  /* 0x00000c0501007387 */ /* 0x0001e20000100800 */
[----:B------:R-:W-:Y:S01]  /*0b70*/  LEA.HI.SX32 R45, R44, R45, 0x19 ;  /* 0x0000002d2c2d7211 */ /* 0x000fe200078fcaff */
[----:B------:R-:W-:Y:S01]  /*0b80*/  IMAD R65, R58, 0x1b, R65 ;  /* 0x0000001b3a417824 */ /* 0x000fe200078e0241 */
[----:B------:R-:W-:Y:S01]  /*0b90*/  SHF.R.U32.HI R39, RZ, 0x1f, R38 ;  /* 0x0000001fff277819 */ /* 0x000fe20000011626 */
[----:B------:R1:W-:Y:S01]  /*0ba0*/  STL [R1+0x8], R7 ;  /* 0x0000080701007387 */ /* 0x0003e20000100800 */
[----:B------:R-:W-:Y:S01]  /*0bb0*/  SHF.R.U32.HI R43, RZ, 0x1f, R40 ;  /* 0x0000001fff2b7819 */ /* 0x000fe20000011628 */
[----:B------:R-:W-:Y:S01]  /*0bc0*/  IMAD R121, R51, 0xe0, R8 ;  /* 0x000000e033797824 */ /* 0x000fe200078e0208 */
[----:B------:R-:W-:Y:S01]  /*0bd0*/  SHF.R.U32.HI R49, RZ, 0x1f, R46 ;  /* 0x0000001fff317819 */ /* 0x000fe2000001162e */
[----:B------:R2:W-:Y:S01]  /*0be0*/  STL [R1+0x4], R6 ;  /* 0x0000040601007387 */ /* 0x0005e20000100800 */
[----:B------:R-:W-:Y:S01]  /*0bf0*/  SHF.R.U32.HI R55, RZ, 0x1f, R50 ;  /* 0x0000001fff377819 */ /* 0x000fe20000011632 */
[----:B0-----:R-:W-:Y:S01]  /*0c00*/  IMAD R5, R35, 0xe0, R10 ;  /* 0x000000e023057824 */ /* 0x001fe200078e020a */
[----:B------:R-:W-:Y:S01]  /*0c10*/  SHF.R.U32.HI R10, RZ, 0x1f, R15 ;  /* 0x0000001fff0a7819 */ /* 0x000fe2000001160f */
[----:B------:R-:W-:Y:S01]  /*0c20*/  CS2R R16, SRZ ;  /* 0x0000000000107805 */ /* 0x000fe2000001ff00 */
[----:B------:R-:W-:Y:S01]  /*0c30*/  LEA.HI.SX32 R39, R38, R39, 0x19 ;  /* 0x0000002726277211 */ /* 0x000fe200078fcaff */
[----:B-1----:R-:W-:Y:S01]  /*0c40*/  HFMA2.MMA R7, -RZ, RZ, 0, 0 ;  /* 0x00000000ff077435 */ /* 0x002fe200000001ff */
[----:B------:R0:W-:Y:S01]  /*0c50*/  STL [R1], R5 ;  /* 0x0000000501007387 */ /* 0x0001e20000100800 */
[----:B------:R-:W-:Y:S01]  /*0c60*/  LEA.HI.SX32 R10, R15, R10, 0x1a ;  /* 0x0000000a0f0a7211 */ /* 0x000fe200078fd2ff */
[----:B------:R-:W-:Y:S01]  /*0c70*/  CS2R R22, SRZ ;  /* 0x0000000000167805 */ /* 0x000fe2000001ff00 */
[----:B--2---:R-:W-:Y:S01]  /*0c80*/  IADD3 R6, R9, R97, RZ ;  /* 0x0000006109067210 */ /* 0x004fe20007ffe0ff */
[----:B------:R-:W-:Y:S01]  /*0c90*/  CS2R R34, SRZ ;  /* 0x0000000000227805 */ /* 0x000fe2000001ff00 */
[----:B------:R-:W-:Y:S01]  /*0ca0*/  LEA.HI.SX32 R43, R40, R43, 0x19 ;  /* 0x0000002b282b7211 */ /* 0x000fe200078fcaff */
[----:B------:R-:W-:Y:S01]  /*0cb0*/  CS2R R32, SRZ ;  /* 0x0000000000207805 */ /* 0x000fe2000001ff00 */
[----:B------:R-:W-:Y:S01]  /*0cc0*/  LEA.HI.SX32 R49, R46, R49, 0x19 ;  /* 0x000000312e317211 */ /* 0x000fe200078fcaff */
[----:B------:R-:W-:Y:S01]  /*0cd0*/  IMAD R123, R45, 0xe0, R6 ;  /* 0x000000e02d7b7824 */ /* 0x000fe200078e0206 */
[----:B------:R-:W-:Y:S01]  /*0ce0*/  LEA.HI.SX32 R63, R56, R63, 0x19 ;  /* 0x0000003f383f7211 */ /* 0x000fe200078fcaff */
[----:B0-----:R-:W-:Y:S01]  /*0cf0*/  IMAD R5, R0, -0x70, R60 ;  /* 0xffffff9000057824 */ /* 0x001fe200078e023c */
[C---:B------:R-:W-:Y:S01]  /*0d00*/  IADD3 R14, R9.reuse, R99, RZ ;  /* 0x00000063090e7210 */ /* 0x040fe20007ffe0ff */
[----:B------:R-:W-:Y:S01]  /*0d10*/  CS2R R46, SRZ ;  /* 0x00000000002e7805 */ /* 0x000fe2000001ff00 */
[C---:B------:R-:W-:Y:S01]  /*0d20*/  IADD3 R124, R9.reuse, R98, RZ ;  /* 0x00000062097c7210 */ /* 0x040fe20007ffe0ff */
[----:B------:R-:W-:Y:S01]  /*0d30*/  IMAD R5, R10, 0xe1, R5 ;  /* 0x000000e10a057824 */ /* 0x000fe200078e0205 */
[----:B------:R-:W-:Y:S01]  /*0d40*/  IADD3 R122, R9, R96, RZ ;  /* 0x00000060097a7210 */ /* 0x000fe20007ffe0ff */
[----:B------:R-:W-:Y:S01]  /*0d50*/  IMAD R125, R39, 0xe0, R14 ;  /* 0x000000e0277d7824 */ /* 0x000fe200078e020e */
[----:B------:R-:W-:Y:S01]  /*0d60*/  IADD3 R8, R9, R115, RZ ;  /* 0x0000007309087210 */ /* 0x000fe20007ffe0ff */
[----:B------:R-:W-:Y:S01]  /*0d70*/  IMAD R124, R43, 0xe0, R124 ;  /* 0x000000e02b7c7824 */ /* 0x000fe200078e027c */
[----:B------:R-:W-:Y:S01]  /*0d80*/  LEA.HI.SX32 R55, R50, R55, 0x19 ;  /* 0x0000003732377211 */ /* 0x000fe200078fcaff */
[----:B------:R-:W-:Y:S01]  /*0d90*/  IMAD R122, R49, 0xe0, R122 ;  /* 0x000000e0317a7824 */ /* 0x000fe200078e027a */
[----:B------:R-:W-:Y:S01]  /*0da0*/  LEA.HI.SX32 R57, R24, R57, 0x19 ;  /* 0x0000003918397211 */ /* 0x000fe200078fcaff */
[----:B------:R-:W-:Y:S01]  /*0db0*/  IMAD R117, R63, 0xe0, R8 ;  /* 0x000000e03f757824 */ /* 0x000fe200078e0208 */
[----:B------:R-:W-:Y:S01]  /*0dc0*/  LEA.HI.SX32 R59, R54, R59, 0x19 ;  /* 0x0000003b363b7211 */ /* 0x000fe200078fcaff */
[----:B------:R-:W-:Y:S01]  /*0dd0*/  CS2R R48, SRZ ;  /* 0x0000000000307805 */ /* 0x000fe2000001ff00 */
[----:B------:R-:W-:Y:S01]  /*0de0*/  SHF.R.S32.HI R116, RZ, 0x3, R116 ;  /* 0x00000003ff747819 */ /* 0x000fe20000011474 */
[----:B------:R-:W-:Y:S01]  /*0df0*/  CS2R R50, SRZ ;  /* 0x0000000000327805 */ /* 0x000fe2000001ff00 */
[C---:B------:R-:W-:Y:S01]  /*0e00*/  IADD3 R120, R9.reuse, R2, RZ ;  /* 0x0000000209787210 */ /* 0x040fe20007ffe0ff */
[----:B------:R-:W-:Y:S01]  /*0e10*/  CS2R R44, SRZ ;  /* 0x00000000002c7805 */ /* 0x000fe2000001ff00 */
[C---:B------:R-:W-:Y:S01]  /*0e20*/  IADD3 R6, R9.reuse, R114, RZ ;  /* 0x0000007209067210 */ /* 0x040fe20007ffe0ff */
[----:B------:R-:W-:Y:S01]  /*0e30*/  IMAD R116, R116, 0x1b0, R65 ;  /* 0x000001b074747824 */ /* 0x000fe200078e0241 */
[----:B------:R-:W-:Y:S01]  /*0e40*/  IADD3 R118, R9, R112, RZ ;  /* 0x0000007009767210 */ /* 0x000fe20007ffe0ff */
[----:B------:R-:W-:Y:S01]  /*0e50*/  IMAD R120, R55, 0xe0, R120 ;  /* 0x000000e037787824 */ /* 0x000fe200078e0278 */
[----:B------:R-:W-:Y:S01]  /*0e60*/  ISETP.GE.AND P1, PT, R27, 0x1, PT ;  /* 0x000000011b00780c */ /* 0x000fe20003f26270 */
[----:B------:R-:W-:Y:S01]  /*0e70*/  IMAD R119, R57, 0xe0, R6 ;  /* 0x000000e039777824 */ /* 0x000fe200078e0206 */
[----:B------:R-:W-:Y:S01]  /*0e80*/  ISETP.GE.AND P2, PT, R18, 0x1, PT ;  /* 0x000000011200780c */ /* 0x000fe20003f46270 */
[----:B------:R-:W-:Y:S01]  /*0e90*/  IMAD R118, R59, 0xe0, R118 ;  /* 0x000000e03b767824 */ /* 0x000fe200078e0276 */
[----:B------:R-:W-:Y:S01]  /*0ea0*/  ISETP.GE.AND P3, PT, R20, 0x1, PT ;  /* 0x000000011400780c */ /* 0x000fe20003f66270 */
[----:B------:R-:W-:Y:S01]  /*0eb0*/  CS2R R42, SRZ ;  /* 0x00000000002a7805 */ /* 0x000fe2000001ff00 */
[----:B------:R-:W-:Y:S01]  /*0ec0*/  MOV R0, RZ ;  /* 0x000000ff00007202 */ /* 0x000fe20000000f00 */
[----:B------:R-:W-:Y:S01]  /*0ed0*/  CS2R R40, SRZ ;  /* 0x0000000000287805 */ /* 0x000fe2000001ff00 */
[----:B------:R-:W-:Y:S01]  /*0ee0*/  CS2R R38, SRZ ;  /* 0x0000000000267805 */ /* 0x000fe2000001ff00 */
[----:B------:R-:W-:Y:S01]  /*0ef0*/  CS2R R18, SRZ ;  /* 0x0000000000127805 */ /* 0x000fe2000001ff00 */
[----:B------:R-:W-:Y:S01]  /*0f00*/  MOV R20, RZ ;  /* 0x000000ff00147202 */ /* 0x000fe20000000f00 */
[----:B------:R-:W-:Y:S01]  /*0f10*/  CS2R R8, SRZ ;  /* 0x0000000000087805 */ /* 0x000fe2000001ff00 */
[----:B------:R-:W-:Y:S01]  /*0f20*/  MOV R10, RZ ;  /* 0x000000ff000a7202 */ /* 0x000fe20000000f00 */
[----:B------:R-:W-:Y:S01]  /*0f30*/  CS2R R24, SRZ ;  /* 0x0000000000187805 */ /* 0x000fe2000001ff00 */
[----:B------:R-:W-:Y:S01]  /*0f40*/  CS2R R26, SRZ ;  /* 0x00000000001a7805 */ /* 0x000fe2000001ff00 */
[----:B------:R-:W-:Y:S01]  /*0f50*/  CS2R R36, SRZ ;  /* 0x0000000000247805 */ /* 0x000fe2000001ff00 */
[----:B------:R-:W-:Y:S01]  /*0f60*/  CS2R R30, SRZ ;  /* 0x00000000001e7805 */ /* 0x000fe2000001ff00 */
[----:B------:R-:W-:-:S02]  /*0f70*/  MOV R67, RZ ;  /* 0x000000ff00437202 */ /* 0x000fc40000000f00 */
[----:B------:R-:W-:-:S02]  /*0f80*/  SHF.L.U32 R5, R5, 0x1, RZ ;  /* 0x0000000105057819 */ /* 0x000fc400000006ff */
.L_x_7:
[----:B------:R-:W2:Y:S04]  /*0f90*/  LDL R6, [R1+0x4] ;  /* 0x0000040001067983 */ /* 0x000ea80000100800 */
[----:B------:R-:W3:Y:S01]  /*0fa0*/  LDL R11, [R1] ;  /* 0x00000000010b7983 */ /* 0x000ee20000100800 */
[----:B------:R-:W-:Y:S02]  /*0fb0*/  ISETP.GE.AND P5, PT, R111, 0x1, PT ;  /* 0x000000016f00780c */ /* 0x000fe40003fa6270 */
[----:B------:R-:W-:Y:S01]  /*0fc0*/  ISETP.GE.AND P6, PT, R100, 0x1, PT ;  /* 0x000000016400780c */ /* 0x000fe20003fc6270 */
[----:B------:R-:W4:Y:S01]  /*0fd0*/  LDL R65, [R1+0x14] ;  /* 0x0000140001417983 */ /* 0x000f220000100800 */
[----:B------:R-:W-:-:S03]  /*0fe0*/  ISETP.GE.AND P4, PT, R99, 0x1, PT ;  /* 0x000000016300780c */ /* 0x000fc60003f86270 */
[----:B------:R-:W2:Y:S04]  /*0ff0*/  LDL R66, [R1+0x10] ;  /* 0x0000100001427983 */ /* 0x000ea80000100800 */
[----:B------:R-:W4:Y:S02]  /*1000*/  LDL R63, [R1+0xc] ;  /* 0x00000c00013f7983 */ /* 0x000f240000100800 */
[----:B------:R-:W-:Y:S02]  /*1010*/  @P5 MOV R13, 0x4 ;  /* 0x00000004000d5802 */ /* 0x000fe40000000f00 */
[----:B------:R-:W4:Y:S01]  /*1020*/  LDL R64, [R1+0x8] ;  /* 0x0000080001407983 */ /* 0x000f220000100800 */
[----:B------:R-:W-:Y:S01]  /*1030*/  @P6 MOV R54, 0x4 ;  /* 0x0000000400366802 */ /* 0x000fe20000000f00 */
[----:B------:R-:W-:Y:S01]  /*1040*/  @P4 IMAD R14, R0, 0xc400, R125 ;  /* 0x0000c400000e4824 */ /* 0x000fe200078e027d */
[----:B------:R-:W-:-:S02]  /*1050*/  @P4 MOV R15, 0x4 ;  /* 0x00000004000f4802 */ /* 0x000fc40000000f00 */
[----:B------:R-:W-:Y:S02]  /*1060*/  MOV R21, RZ ;  /* 0x000000ff00157202 */ /* 0x000fe40000000f00 */
[----:B------:R-:W-:Y:S01]  /*1070*/  MOV R28, RZ ;  /* 0x000000ff001c7202 */ /* 0x000fe20000000f00 */
[----:B------:R-:W-:-:S05]  /*1080*/  @P4 IMAD.WIDE R14, R14, R15, c[0x0][0x160] ;  /* 0x000058000e0e4625 */ /* 0x000fca00078e020f */
[----:B------:R0:W4:Y:S01]  /*1090*/  @P4 LDG.E.CONSTANT R21, [R14.64] ;  /* 0x000000040e154981 */ /* 0x000122000c1e9900 */
[----:B------:R-:W-:Y:S01]  /*10a0*/  ISETP.GE.AND P4, PT, R96, 0x1, PT ;  /* 0x000000016000780c */ /* 0x000fe20003f86270 */
[----:B------:R-:W-:Y:S01]  /*10b0*/  CS2R R56, SRZ ;  /* 0x0000000000387805 */ /* 0x000fe2000001ff00 */
[----:B------:R-:W-:-:S11]  /*10c0*/  MOV R58, RZ ;  /* 0x000000ff003a7202 */ /* 0x000fd60000000f00 */
[----:B------:R-:W-:Y:S01]  /*10d0*/  @P4 MOV R60, 0x4 ;  /* 0x00000004003c4802 */ /* 0x000fe20000000f00 */
[----:B------:R-:W-:-:S04]  /*10e0*/  @P4 IMAD R55, R0, 0xc400, R122 ;  /* 0x0000c40000374824 */ /* 0x000fc800078e027a */
[----:B0-----:R-:W-:-:S05]  /*10f0*/  @P4 IMAD.WIDE R14, R55, R60, c[0x0][0x160] ;  /* 0x00005800370e4625 */ /* 0x001fca00078e023c */
[----:B------:R0:W4:Y:S01]  /*1100*/  @P4 LDG.E.CONSTANT R57, [R14.64] ;  /* 0x000000040e394981 */ /* 0x000122000c1e9900 */
[----:B------:R-:W-:Y:S02]  /*1110*/  ISETP.GE.AND P4, PT, R2, 0x1, PT ;  /* 0x000000010200780c */ /* 0x000fe40003f86270 */
[----:B------:R-:W-:Y:S02]  /*1120*/  @P3 MOV R73, 0x4 ;  /* 0x0000000400493802 */ /* 0x000fe40000000f00 */
[----:B------:R-:W-:Y:S01]  /*1130*/  MOV R70, RZ ;  /* 0x000000ff00467202 */ /* 0x000fe20000000f00 */
[----:B------:R-:W1:Y:S04]  /*1140*/  S2R R74, SR_TID.X ;  /* 0x00000000004a7919 */ /* 0x000e680000002100 */
[----:B------:R-:W-:Y:S06]  /*1150*/  BAR.SYNC 0x0 ;  /* 0x0000000000007b1d */ /* 0x000fec0000000000 */
[----:B--2---:R-:W-:Y:S01]  /*1160*/  @P5 IMAD R12, R0, 0xc400, R6 ;  /* 0x0000c400000c5824 */ /* 0x004fe200078e0206 */
[----:B------:R-:W-:-:S03]  /*1170*/  MOV R6, RZ ;  /* 0x000000ff00067202 */ /* 0x000fc60000000f00 */
[----:B------:R-:W-:-:S05]  /*1180*/  @P5 IMAD.WIDE R12, R12, R13, c[0x0][0x160] ;  /* 0x000058000c0c5625 */ /* 0x000fca00078e020d */
[----:B------:R2:W5:Y:S01]  /*1190*/  @P5 LDG.E.CONSTANT R6, [R12.64] ;  /* 0x000000040c065981 */ /* 0x000562000c1e9900 */
[----:B------:R-:W-:Y:S01]  /*11a0*/  ISETP.GE.AND P5, PT, R98, 0x1, PT ;  /* 0x000000016200780c */ /* 0x000fe20003fa6270 */
[----:B---3--:R-:W-:-:S04]  /*11b0*/  @P6 IMAD R11, R0, 0xc400, R11 ;  /* 0x0000c400000b6824 */ /* 0x008fc800078e020b */
[----:B--2---:R-:W-:-:S08]  /*11c0*/  @P6 IMAD.WIDE R12, R11, R54, c[0x0][0x160] ;  /* 0x000058000b0c6625 */ /* 0x004fd000078e0236 */
[----:B------:R-:W-:Y:S01]  /*11d0*/  @P5 MOV R53, 0x4 ;  /* 0x0000000400355802 */ /* 0x000fe20000000f00 */
[----:B------:R-:W-:Y:S01]  /*11e0*/  @P5 IMAD R52, R0, 0xc400, R124 ;  /* 0x0000c40000345824 */ /* 0x000fe200078e027c */
[----:B------:R-:W-:Y:S01]  /*11f0*/  MOV R11, RZ ;  /* 0x000000ff000b7202 */ /* 0x000fe20000000f00 */
[----:B------:R2:W3:Y:S02]  /*1200*/  @P6 LDG.E.CONSTANT R28, [R12.64] ;  /* 0x000000040c1c6981 */ /* 0x0004e4000c1e9900 */
[----:B------:R-:W-:Y:S01]  /*1210*/  @P5 IMAD.WIDE R52, R52, R53, c[0x0][0x160] ;  /* 0x0000580034345625 */ /* 0x000fe200078e0235 */
[----:B------:R-:W-:-:S04]  /*1220*/  ISETP.GE.AND P6, PT, R97, 0x1, PT ;  /* 0x000000016100780c */ /* 0x000fc80003fc6270 */
[----:B------:R0:W3:Y:S01]  /*1230*/  @P5 LDG.E.CONSTANT R11, [R52.64] ;  /* 0x00000004340b5981 */ /* 0x0000e2000c1e9900 */
[----:B------:R-:W-:-:S08]  /*1240*/  ISETP.GE.AND P5, PT, R3, 0x1, PT ;  /* 0x000000010300780c */ /* 0x000fd00003fa6270 */
[----:B------:R-:W-:Y:S01]  /*1250*/  @P6 MOV R61, 0x4 ;  /* 0x00000004003d6802 */ /* 0x000fe20000000f00 */
[----:B------:R-:W-:-:S04]  /*1260*/  @P6 IMAD R54, R0, 0xc400, R123 ;  /* 0x0000c40000366824 */ /* 0x000fc800078e027b */
[----:B------:R-:W-:Y:S01]  /*1270*/  @P5 MOV R62, 0x4 ;  /* 0x00000004003e5802 */ /* 0x000fe20000000f00 */
[----:B------:R-:W-:Y:S02]  /*1280*/  @P5 IMAD R59, R0, 0xc400, R121 ;  /* 0x0000c400003b5824 */ /* 0x000fe400078e0279 */
[----:B--2---:R-:W-:-:S04]  /*1290*/  @P6 IMAD.WIDE R12, R54, R61, c[0x0][0x160] ;  /* 0x00005800360c6625 */ /* 0x004fc800078e023d */
[----:B0-----:R-:W-:Y:S01]  /*12a0*/  @P5 IMAD.WIDE R52, R59, R62, c[0x0][0x160] ;  /* 0x000058003b345625 */ /* 0x001fe200078e023e */
[----:B------:R0:W2:Y:S01]  /*12b0*/  @P6 LDG.E.CONSTANT R58, [R12.64] ;  /* 0x000000040c3a6981 */ /* 0x0000a2000c1e9900 */
[----:B------:R-:W-:Y:S02]  /*12c0*/  ISETP.GE.AND P6, PT, R112, 0x1, PT ;  /* 0x000000017000780c */ /* 0x000fe40003fc6270 */
[----:B----4-:R-:W-:Y:S01]  /*12d0*/  @!P0 IMAD R54, R0, 0xc400, R65 ;  /* 0x0000c40000368824 */ /* 0x010fe200078e0241 */
[----:B------:R4:W2:Y:S01]  /*12e0*/  @P5 LDG.E.CONSTANT R56, [R52.64] ;  /* 0x0000000434385981 */ /* 0x0008a2000c1e9900 */
[----:B------:R-:W-:Y:S01]  /*12f0*/  ISETP.GE.AND P5, PT, R114, 0x1, PT ;  /* 0x000000017200780c */ /* 0x000fe20003fa6270 */
[C---:B------:R-:W-:Y:S01]  /*1300*/  @P1 IMAD R55, R0.reuse, 0xc400, R66 ;  /* 0x0000c40000371824 */ /* 0x040fe200078e0242 */
[----:B------:R-:W-:Y:S02]  /*1310*/  @!P0 MOV R65, 0x4 ;  /* 0x0000000400418802 */ /* 0x000fe40000000f00 */
[----:B------:R-:W-:Y:S01]  /*1320*/  @P1 MOV R66, 0x4 ;  /* 0x0000000400421802 */ /* 0x000fe20000000f00 */
[C---:B------:R-:W-:Y:S01]  /*1330*/  @P2 IMAD R63, R0.reuse, 0xc400, R63 ;  /* 0x0000c400003f2824 */ /* 0x040fe200078e023f */
[----:B------:R-:W-:Y:S01]  /*1340*/  MOV R59, RZ ;  /* 0x000000ff003b7202 */ /* 0x000fe20000000f00 */
[----:B------:R-:W-:Y:S01]  /*1350*/  @P3 IMAD R64, R0, 0xc400, R64 ;  /* 0x0000c40000403824 */ /* 0x000fe200078e0240 */
[----:B----4-:R-:W-:Y:S01]  /*1360*/  @P2 MOV R52, 0x4 ;  /* 0x0000000400342802 */ /* 0x010fe20000000f00 */
[----:B------:R-:W-:Y:S01]  /*1370*/  CS2R R60, SRZ ;  /* 0x00000000003c7805 */ /* 0x000fe2000001ff00 */
[----:B0-----:R-:W-:Y:S01]  /*1380*/  @!P0 IMAD.WIDE R12, R54, R65, c[0x0][0x160] ;  /* 0x00005800360c8625 */ /* 0x001fe200078e0241 */
[----:B------:R-:W-:-:S03]  /*1390*/  MOV R62, RZ ;  /* 0x000000ff003e7202 */ /* 0x000fc60000000f00 */
[----:B------:R-:W-:Y:S01]  /*13a0*/  @P1 IMAD.WIDE R14, R55, R66, c[0x0][0x160] ;  /* 0x00005800370e1625 */ /* 0x000fe200078e0242 */
[----:B------:R0:W4:Y:S03]  /*13b0*/  @!P0 LDG.E.CONSTANT R59, [R12.64] ;  /* 0x000000040c3b8981 */ /* 0x000126000c1e9900 */
[----:B------:R-:W-:Y:S01]  /*13c0*/  @P2 IMAD.WIDE R52, R63, R52, c[0x0][0x160] ;  /* 0x000058003f342625 */ /* 0x000fe200078e0234 */
[----:B------:R0:W2:Y:S03]  /*13d0*/  @P1 LDG.E.CONSTANT R60, [R14.64] ;  /* 0x000000040e3c1981 */ /* 0x0000a6000c1e9900 */
[----:B------:R-:W-:Y:S01]  /*13e0*/  @P3 IMAD.WIDE R54, R64, R73, c[0x0][0x160] ;  /* 0x0000580040363625 */ /* 0x000fe200078e0249 */
[----:B------:R-:W-:Y:S01]  /*13f0*/  @P4 MOV R73, 0x4 ;  /* 0x0000000400494802 */ /* 0x000fe20000000f00 */
[----:B------:R1:W3:Y:S01]  /*1400*/  @P2 LDG.E.CONSTANT R61, [R52.64] ;  /* 0x00000004343d2981 */ /* 0x0002e2000c1e9900 */
[----:B------:R-:W-:Y:S01]  /*1410*/  @P5 MOV R75, 0x4 ;  /* 0x00000004004b5802 */ /* 0x000fe20000000f00 */
[C---:B------:R-:W-:Y:S01]  /*1420*/  @P4 IMAD R64, R0.reuse, 0xc400, R120 ;  /* 0x0000c40000404824 */ /* 0x040fe200078e0278 */
[----:B------:R-:W-:Y:S01]  /*1430*/  @P6 MOV R77, 0x4 ;  /* 0x00000004004d6802 */ /* 0x000fe20000000f00 */
[----:B------:R-:W5:Y:S01]  /*1440*/  @P3 LDG.E.CONSTANT R62, [R54.64] ;  /* 0x00000004363e3981 */ /* 0x000f62000c1e9900 */
[C---:B------:R-:W-:Y:S01]  /*1450*/  @P5 IMAD R66, R0.reuse, 0xc400, R119 ;  /* 0x0000c40000425824 */ /* 0x040fe200078e0277 */
[----:B------:R-:W-:Y:S01]  /*1460*/  MOV R63, RZ ;  /* 0x000000ff003f7202 */ /* 0x000fe20000000f00 */
[----:B------:R-:W-:Y:S01]  /*1470*/  @P6 IMAD R72, R0, 0xc400, R118 ;  /* 0x0000c40000486824 */ /* 0x000fe200078e0276 */
[----:B------:R-:W-:Y:S01]  /*1480*/  MOV R65, RZ ;  /* 0x000000ff00417202 */ /* 0x000fe20000000f00 */
[----:B0-----:R-:W-:-:S04]  /*1490*/  @P4 IMAD.WIDE R12, R64, R73, c[0x0][0x160] ;  /* 0x00005800400c4625 */ /* 0x001fc800078e0249 */
[----:B------:R-:W-:Y:S01]  /*14a0*/  @P5 IMAD.WIDE R14, R66, R75, c[0x0][0x160] ;  /* 0x00005800420e5625 */ /* 0x000fe200078e024b */
[----:B------:R-:W5:Y:S03]  /*14b0*/  @P4 LDG.E.CONSTANT R63, [R12.64] ;  /* 0x000000040c3f4981 */ /* 0x000f66000c1e9900 */
[----:B-1----:R-:W-:Y:S01]  /*14c0*/  @P6 IMAD.WIDE R52, R72, R77, c[0x0][0x160] ;  /* 0x0000580048346625 */ /* 0x002fe200078e024d */
[----:B------:R-:W5:Y:S04]  /*14d0*/  @P5 LDG.E.CONSTANT R65, [R14.64] ;  /* 0x000000040e415981 */ /* 0x000f68000c1e9900 */
[----:B------:R-:W5:Y:S01]  /*14e0*/  @P6 LDG.E.CONSTANT R70, [R52.64] ;  /* 0x0000000434466981 */ /* 0x000f62000c1e9900 */
[----:B------:R-:W-:Y:S01]  /*14f0*/  ISETP.GT.AND P4, PT, R74, 0xfc, PT ;  /* 0x000000fc4a00780c */ /* 0x000fe20003f84270 */
[----:B------:R-:W-:Y:S02]  /*1500*/  BSSY B0, `(.L_x_0) ;  /* 0x000001a000007945 */ /* 0x000fe40003800000 */
[----:B----4-:R0:W-:Y:S04]  /*1510*/  STS [R74.X4], R59 ;  /* 0x0000003b4a007388 */ /* 0x0101e80000004800 */
[----:B--2---:R0:W-:Y:S04]  /*1520*/  STS [R74.X4+0x700], R60 ;  /* 0x0007003c4a007388 */ /* 0x0041e80000004800 */
[----:B---3--:R0:W-:Y:S04]  /*1530*/  STS [R74.X4+0xe00], R61 ;  /* 0x000e003d4a007388 */ /* 0x0081e80000004800 */
[----:B-----5:R0:W-:Y:S04]  /*1540*/  STS [R74.X4+0x1500], R62 ;  /* 0x0015003e4a007388 */ /* 0x0201e80000004800 */
[----:B------:R0:W-:Y:S04]  /*1550*/  STS [R74.X4+0x1c00], R6 ;  /* 0x001c00064a007388 */ /* 0x0001e80000004800 */
        /* <DEDUP_REMOVED lines=8> */
[----:B------:R0:W-:Y:S01]  /*15e0*/  STS [R74.X4+0x5b00], R70 ;  /* 0x005b00464a007388 */ /* 0x0001e20000004800 */
[----:B------:R-:W-:Y:S05]  /*15f0*/  @P4 BRA `(.L_x_1) ;  /* 0x000000a000004947 */ /* 0x000fea0003800000 */
[----:B------:R-:W-:Y:S01]  /*1600*/  ISETP.GE.AND P4, PT, R115, 0x1, PT ;  /* 0x000000017300780c */ /* 0x000fe20003f86270 */
[----:B------:R-:W-:Y:S01]  /*1610*/  BSSY B1, `(.L_x_2) ;  /* 0x0000007000017945 */ /* 0x000fe20003800000 */
[----:B------:R-:W-:-:S11]  /*1620*/  HFMA2.MMA R12, -RZ, RZ, 0, 0 ;  /* 0x00000000ff0c7435 */ /* 0x000fd600000001ff */
[----:B------:R-:W-:Y:S05]  /*1630*/  @!P4 BRA `(.L_x_3) ;  /* 0x000000400000c947 */ /* 0x000fea0003800000 */
[----:B------:R-:W-:Y:S01]  /*1640*/  MOV R13, 0x4 ;  /* 0x00000004000d7802 */ /* 0x000fe20000000f00 */
[----:B------:R-:W-:-:S04]  /*1650*/  IMAD R12, R0, 0xc400, R117 ;  /* 0x0000c400000c7824 */ /* 0x000fc800078e0275 */
[----:B------:R-:W-:-:S06]  /*1660*/  IMAD.WIDE R12, R12, R13, c[0x0][0x160] ;  /* 0x000058000c0c7625 */ /* 0x000fcc00078e020d */
[----:B------:R1:W5:Y:S02]  /*1670*/  LDG.E.CONSTANT R12, [R12.64] ;  /* 0x000000040c0c7981 */ /* 0x000364000c1e9900 */
.L_x_3:
[----:B------:R-:W-:Y:S05]  /*1680*/  BSYNC B1 ;  /* 0x0000000000017941 */ /* 0x000fea0003800000 */
.L_x_2:
[----:B-----5:R2:W-:Y:S02]  /*1690*/  STS [R74.X4+0x6200], R12 ;  /* 0x0062000c4a007388 */ /* 0x0205e40000004800 */
.L_x_1:
[----:B------:R-:W-:Y:S05]  /*16a0*/  BSYNC B0 ;  /* 0x0000000000007941 */ /* 0x000fea0003800000 */
.L_x_0:
[----:B------:R-:W-:Y:S01]  /*16b0*/  ISETP.GT.AND P4, PT, R74, 0x8f, PT ;  /* 0x0000008f4a00780c */ /* 0x000fe20003f84270 */
[----:B------:R-:W-:-:S12]  /*16c0*/  BSSY B0, `(.L_x_4) ;  /* 0x0000007000007945 */ /* 0x000fd80003800000 */
[----:B------:R-:W-:Y:S05]  /*16d0*/  @P4 BRA `(.L_x_5) ;  /* 0x0000005000004947 */ /* 0x000fea0003800000 */
[----:B-1----:R-:W-:Y:S01]  /*16e0*/  MOV R13, 0x4 ;  /* 0x00000004000d7802 */ /* 0x002fe20000000f00 */
[----:B--2---:R-:W-:-:S04]  /*16f0*/  IMAD R12, R0, 0x9, R116 ;  /* 0x00000009000c7824 */ /* 0x004fc800078e0274 */
[----:B------:R-:W-:-:S06]  /*1700*/  IMAD.WIDE R12, R12, R13, c[0x0][0x168] ;  /* 0x00005a000c0c7625 */ /* 0x000fcc00078e020d */
[----:B------:R-:W2:Y:S04]  /*1710*/  LDG.E.CONSTANT R12, [R12.64] ;  /* 0x000000040c0c7981 */ /* 0x000ea8000c1e9900 */
[----:B--2---:R1:W-:Y:S02]  /*1720*/  STS [R74.X4+0x65f4], R12 ;  /* 0x0065f40c4a007388 */ /* 0x0043e40000004800 */
.L_x_5:
[----:B------:R-:W-:Y:S05]  /*1730*/  BSYNC B0 ;  /* 0x0000000000007941 */ /* 0x000fea0003800000 */
.L_x_4:
[----:B0-----:R-:W-:Y:S01]  /*1740*/  IMAD R6, R4, 0x120, RZ ;  /* 0x0000012004067824 */ /* 0x001fe200078e02ff */
[----:B------:R-:W-:Y:S06]  /*1750*/  BAR.SYNC 0x0 ;  /* 0x0000000000007b1d */ /* 0x000fec0000000000 */
[----:B-12---:R-:W-:Y:S01]  /*1760*/  LDS.128 R12, [R6+0x65f0] ;  /* 0x0065f000060c7984 */ /* 0x006fe20000000c00 */
[----:B------:R-:W-:-:S03]  /*1770*/  IADD3 R0, R0, 0x1, RZ ;  /* 0x0000000100007810 */ /* 0x000fc60007ffe0ff */
[----:B------:R-:W0:Y:S01]  /*1780*/  LDS.64 R72, [R5.X4+0x1c20] ;  /* 0x001c200005487984 */ /* 0x000e220000004a00 */
[----:B------:R-:W-:-:S03]  /*1790*/  ISETP.NE.AND P4, PT, R0, 0x3, PT ;  /* 0x000000030000780c */ /* 0x000fc60003f85270 */
[----:B------:R-:W1:Y:S04]  /*17a0*/  LDS.64 R78, [R5.X4+0x4650] ;  /* 0x00465000054e7984 */ /* 0x000e680000004a00 */
[----:B------:R-:W2:Y:S04]  /*17b0*/  LDS.64 R74, [R5.X4+0x2a30] ;  /* 0x002a3000054a7984 */ /* 0x000ea80000004a00 */
[----:B------:R-:W3:Y:S04]  /*17c0*/  LDS.64 R76, [R5.X4+0x3840] ;  /* 0x00384000054c7984 */ /* 0x000ee80000004a00 */
[----:B------:R-:W4:Y:S04]  /*17d0*/  LDS.64 R52, [R5.X4] ;  /* 0x0000000005347984 */ /* 0x000f280000004a00 */
[----:B------:R-:W5:Y:S04]  /*17e0*/  LDS.64 R54, [R5.X4+0xe10] ;  /* 0x000e100005367984 */ /* 0x000f680000004a00 */
[----:B------:R-:W5:Y:S04]  /*17f0*/  LDS.64 R80, [R5.X4+0x5460] ;  /* 0x0054600005507984 */ /* 0x000f680000004a00 */
[----:B------:R-:W5:Y:S04]  /*1800*/  LDS.128 R56, [R6+0x6660] ;  /* 0x0066600006387984 */ /* 0x000f680000000c00 */
[----:B------:R-:W5:Y:S04]  /*1810*/  LDS R60, [R5.X4+0x8] ;  /* 0x00000800053c7984 */ /* 0x000f680000004800 */
[----:B------:R-:W5:Y:S01]  /*1820*/  LDS R62, [R5.X4+0x1c28] ;  /* 0x001c2800053e7984 */ /* 0x000f620000004800 */
[----:B0-----:R-:W-:-:S03]  /*1830*/  FFMA R31, R13, R72, R31 ;  /* 0x000000480d1f7223 */ /* 0x001fc6000000001f */
[----:B------:R-:W0:Y:S01]  /*1840*/  LDS R61, [R5.X4+0xe18] ;  /* 0x000e1800053d7984 */ /* 0x000e220000004800 */
[----:B-1----:R-:W-:-:S03]  /*1850*/  FFMA R12, R13, R78, R27 ;  /* 0x0000004e0d0c7223 */ /* 0x002fc6000000001b */
[----:B------:R-:W1:Y:S01]  /*1860*/  LDS R63, [R5.X4+0x2a38] ;  /* 0x002a3800053f7984 */ /* 0x000e620000004800 */
[C---:B------:R-:W-:Y:S02]  /*1870*/  FFMA R27, R14.reuse, R73, R31 ;  /* 0x000000490e1b7223 */ /* 0x040fe4000000001f */
[C---:B--2---:R-:W-:Y:S01]  /*1880*/  FFMA R102, R13.reuse, R74, R30 ;  /* 0x0000004a0d667223 */ /* 0x044fe2000000001e */
[----:B------:R-:W2:Y:S01]  /*1890*/  LDS R64, [R5.X4+0x3848] ;  /* 0x0038480005407984 */ /* 0x000ea20000004800 */
[C---:B------:R-:W-:Y:S02]  /*18a0*/  FFMA R12, R14.reuse, R79, R12 ;  /* 0x0000004f0e0c7223 */ /* 0x040fe4000000000c */
[C---:B---3--:R-:W-:Y:S01]  /*18b0*/  FFMA R11, R13.reuse, R76, R29 ;  /* 0x0000004c0d0b7223 */ /* 0x048fe2000000001d */
[----:B------:R-:W3:Y:S01]  /*18c0*/  LDS R65, [R5.X4+0x4658] ;  /* 0x0046580005417984 */ /* 0x000ee20000004800 */
[C---:B------:R-:W-:Y:S02]  /*18d0*/  FFMA R102, R14.reuse, R75, R102 ;  /* 0x0000004b0e667223 */ /* 0x040fe40000000066 */
[----:B----4-:R-:W-:Y:S01]  /*18e0*/  FFMA R68, R13, R52, R68 ;  /* 0x000000340d447223 */ /* 0x010fe20000000044 */
[----:B------:R-:W4:Y:S01]  /*18f0*/  LDS R66, [R5.X4+0x5468] ;  /* 0x0054680005427984 */ /* 0x000f220000004800 */
[----:B------:R-:W-:-:S02]  /*1900*/  FFMA R11, R14, R77, R11 ;  /* 0x0000004d0e0b7223 */ /* 0x000fc4000000000b */
[C---:B-----5:R-:W-:Y:S01]  /*1910*/  FFMA R104, R13.reuse, R54, R67 ;  /* 0x000000360d687223 */ /* 0x060fe20000000043 */
[----:B------:R-:W5:Y:S01]  /*1920*/  LDS.128 R28, [R6+0x6680] ;  /* 0x00668000061c7984 */ /* 0x000f620000000c00 */
[C---:B------:R-:W-:Y:S02]  /*1930*/  FFMA R67, R14.reuse, R53, R68 ;  /* 0x000000350e437223 */ /* 0x040fe40000000044 */
[----:B------:R-:W-:Y:S02]  /*1940*/  FFMA R13, R13, R80, R69 ;  /* 0x000000500d0d7223 */ /* 0x000fe40000000045 */
[----:B------:R-:W-:Y:S02]  /*1950*/  FFMA R104, R14, R55, R104 ;  /* 0x000000370e687223 */ /* 0x000fe40000000068 */
[----:B------:R-:W-:Y:S02]  /*1960*/  FFMA R24, R72, R56, R24 ;  /* 0x0000003848187223 */ /* 0x000fe40000000018 */
[----:B------:R-:W-:-:S02]  /*1970*/  FFMA R13, R14, R81, R13 ;  /* 0x000000510e0d7223 */ /* 0x000fc4000000000d */
[-C--:B------:R-:W-:Y:S02]  /*1980*/  FFMA R14, R54, R56.reuse, R25 ;  /* 0x00000038360e7223 */ /* 0x080fe40000000019 */
[-C--:B------:R-:W-:Y:S02]  /*1990*/  FFMA R26, R52, R56.reuse, R26 ;  /* 0x00000038341a7223 */ /* 0x080fe4000000001a */
[----:B------:R-:W-:Y:S02]  /*19a0*/  FFMA R25, R73, R57, R24 ;  /* 0x0000003949197223 */ /* 0x000fe40000000018 */
[-C--:B------:R-:W-:Y:S02]  /*19b0*/  FFMA R68, R74, R56.reuse, R10 ;  /* 0x000000384a447223 */ /* 0x080fe4000000000a */
[-C--:B------:R-:W-:Y:S02]  /*19c0*/  FFMA R10, R76, R56.reuse, R9 ;  /* 0x000000384c0a7223 */ /* 0x080fe40000000009 */
[----:B------:R-:W-:-:S02]  /*19d0*/  FFMA R70, R78, R56, R8 ;  /* 0x000000384e467223 */ /* 0x000fc40000000008 */
[----:B------:R-:W-:Y:S02]  /*19e0*/  FFMA R56, R80, R56, R7 ;  /* 0x0000003850387223 */ /* 0x000fe40000000007 */
[----:B------:R-:W-:Y:S02]  /*19f0*/  FFMA R7, R60, R15, R67 ;  /* 0x0000000f3c077223 */ /* 0x000fe40000000043 */
[----:B------:R-:W-:Y:S02]  /*1a00*/  FFMA R101, R53, R57, R26 ;  /* 0x0000003935657223 */ /* 0x000fe4000000001a */
[C---:B------:R-:W-:Y:S02]  /*1a10*/  FFMA R9, R62.reuse, R15, R27 ;  /* 0x0000000f3e097223 */ /* 0x040fe4000000001b */
[----:B------:R-:W-:Y:S02]  /*1a20*/  FFMA R67, R62, R58, R25 ;  /* 0x0000003a3e437223 */ /* 0x000fe40000000019 */
[----:B------:R-:W5:Y:S01]  /*1a30*/  LDS.128 R24, [R6+0x6610] ;  /* 0x0066100006187984 */ /* 0x000f620000000c00 */
[----:B------:R-:W-:-:S02]  /*1a40*/  FFMA R14, R55, R57, R14 ;  /* 0x00000039370e7223 */ /* 0x000fc4000000000e */
[-C--:B------:R-:W-:Y:S02]  /*1a50*/  FFMA R68, R75, R57.reuse, R68 ;  /* 0x000000394b447223 */ /* 0x080fe40000000044 */
[-C--:B------:R-:W-:Y:S02]  /*1a60*/  FFMA R69, R77, R57.reuse, R10 ;  /* 0x000000394d457223 */ /* 0x080fe4000000000a */
[-C--:B------:R-:W-:Y:S02]  /*1a70*/  FFMA R70, R79, R57.reuse, R70 ;  /* 0x000000394f467223 */ /* 0x080fe40000000046 */
[----:B------:R-:W-:Y:S02]  /*1a80*/  FFMA R21, R81, R57, R56 ;  /* 0x0000003951157223 */ /* 0x000fe40000000038 */
[-C--:B0-----:R-:W-:Y:S02]  /*1a90*/  FFMA R8, R61, R15.reuse, R104 ;  /* 0x0000000f3d087223 */ /* 0x081fe40000000068 */
[----:B-1----:R-:W-:-:S02]  /*1aa0*/  FFMA R10, R63, R15, R102 ;  /* 0x0000000f3f0a7223 */ /* 0x002fc40000000066 */
[-C--:B--2---:R-:W-:Y:S02]  /*1ab0*/  FFMA R11, R64, R15.reuse, R11 ;  /* 0x0000000f400b7223 */ /* 0x084fe4000000000b */
[-C--:B---3--:R-:W-:Y:S02]  /*1ac0*/  FFMA R12, R65, R15.reuse, R12 ;  /* 0x0000000f410c7223 */ /* 0x088fe4000000000c */
[----:B----4-:R-:W-:Y:S02]  /*1ad0*/  FFMA R13, R66, R15, R13 ;  /* 0x0000000f420d7223 */ /* 0x010fe4000000000d */
[-C--:B------:R-:W-:Y:S02]  /*1ae0*/  FFMA R56, R60, R58.reuse, R101 ;  /* 0x0000003a3c387223 */ /* 0x080fe40000000065 */
[-C--:B------:R-:W-:Y:S02]  /*1af0*/  FFMA R57, R61, R58.reuse, R14 ;  /* 0x0000003a3d397223 */ /* 0x080fe4000000000e */
[----:B------:R-:W-:-:S02]  /*1b00*/  FFMA R68, R63, R58, R68 ;  /* 0x0000003a3f447223 */ /* 0x000fc40000000044 */
[-C--:B------:R-:W-:Y:S02]  /*1b10*/  FFMA R69, R64, R58.reuse, R69 ;  /* 0x0000003a40457223 */ /* 0x080fe40000000045 */
[-C--:B------:R-:W-:Y:S02]  /*1b20*/  FFMA R70, R65, R58.reuse, R70 ;  /* 0x0000003a41467223 */ /* 0x080fe40000000046 */
[----:B------:R-:W-:Y:S02]  /*1b30*/  FFMA R58, R66, R58, R21 ;  /* 0x0000003a423a7223 */ /* 0x000fe40000000015 */
[-C--:B-----5:R-:W-:Y:S02]  /*1b40*/  FFMA R14, R52, R29.reuse, R23 ;  /* 0x0000001d340e7223 */ /* 0x0a0fe40000000017 */
[-C--:B------:R-:W-:Y:S02]  /*1b50*/  FFMA R15, R54, R29.reuse, R22 ;  /* 0x0000001d360f7223 */ /* 0x080fe40000000016 */
[----:B------:R-:W-:-:S02]  /*1b60*/  FFMA R101, R72, R29, R20 ;  /* 0x0000001d48657223 */ /* 0x000fc40000000014 */
[----:B------:R-:W0:Y:S01]  /*1b70*/  LDS.128 R20, [R6+0x66a0] ;  /* 0x0066a00006147984 */ /* 0x000e220000000c00 */
[-C--:B------:R-:W-:Y:S02]  /*1b80*/  FFMA R19, R74, R29.reuse, R19 ;  /* 0x0000001d4a137223 */ /* 0x080fe40000000013 */
[-C--:B------:R-:W-:Y:S02]  /*1b90*/  FFMA R18, R76, R29.reuse, R18 ;  /* 0x0000001d4c127223 */ /* 0x080fe40000000012 */
[-C--:B------:R-:W-:Y:S02]  /*1ba0*/  FFMA R17, R78, R29.reuse, R17 ;  /* 0x0000001d4e117223 */ /* 0x080fe40000000011 */
[----:B------:R-:W-:Y:S02]  /*1bb0*/  FFMA R16, R80, R29, R16 ;  /* 0x0000001d50107223 */ /* 0x000fe40000000010 */
[-C--:B------:R-:W-:Y:S02]  /*1bc0*/  FFMA R29, R75, R30.reuse, R19 ;  /* 0x0000001e4b1d7223 */ /* 0x080fe40000000013 */
[----:B------:R-:W-:-:S02]  /*1bd0*/  FFMA R14, R53, R30, R14 ;  /* 0x0000001e350e7223 */ /* 0x000fc4000000000e */
[-C--:B------:R-:W-:Y:S02]  /*1be0*/  FFMA R15, R55, R30.reuse, R15 ;  /* 0x0000001e370f7223 */ /* 0x080fe4000000000f */
[-C--:B------:R-:W-:Y:S02]  /*1bf0*/  FFMA R101, R73, R30.reuse, R101 ;  /* 0x0000001e49657223 */ /* 0x080fe40000000065 */
[-C--:B------:R-:W-:Y:S02]  /*1c00*/  FFMA R18, R77, R30.reuse, R18 ;  /* 0x0000001e4d127223 */ /* 0x080fe40000000012 */
[-C--:B------:R-:W-:Y:S02]  /*1c10*/  FFMA R19, R79, R30.reuse, R17 ;  /* 0x0000001e4f137223 */ /* 0x080fe40000000011 */
[----:B------:R-:W-:Y:S02]  /*1c20*/  FFMA R30, R81, R30, R16 ;  /* 0x0000001e511e7223 */ /* 0x000fe40000000010 */
[----:B------:R-:W-:-:S02]  /*1c30*/  FFMA R14, R60, R31, R14 ;  /* 0x0000001f3c0e7223 */ /* 0x000fc4000000000e */
[-C--:B------:R-:W-:Y:S02]  /*1c40*/  FFMA R15, R61, R31.reuse, R15 ;  /* 0x0000001f3d0f7223 */ /* 0x080fe4000000000f */
[-C--:B------:R-:W-:Y:S02]  /*1c50*/  FFMA R16, R62, R31.reuse, R101 ;  /* 0x0000001f3e107223 */ /* 0x080fe40000000065 */
[-C--:B------:R-:W-:Y:S02]  /*1c60*/  FFMA R17, R63, R31.reuse, R29 ;  /* 0x0000001f3f117223 */ /* 0x080fe4000000001d */
[-C--:B------:R-:W-:Y:S02]  /*1c70*/  FFMA R18, R64, R31.reuse, R18 ;  /* 0x0000001f40127223 */ /* 0x080fe40000000012 */
[-C--:B------:R-:W-:Y:S02]  /*1c80*/  FFMA R19, R65, R31.reuse, R19 ;  /* 0x0000001f41137223 */ /* 0x080fe40000000013 */
[----:B------:R-:W-:-:S02]  /*1c90*/  FFMA R31, R66, R31, R30 ;  /* 0x0000001f421f7223 */ /* 0x000fc4000000001e */
[-C--:B------:R-:W-:Y:S02]  /*1ca0*/  FFMA R30, R52, R26.reuse, R39 ;  /* 0x0000001a341e7223 */ /* 0x080fe40000000027 */
[-C--:B------:R-:W-:Y:S02]  /*1cb0*/  FFMA R102, R54, R26.reuse, R37 ;  /* 0x0000001a36667223 */ /* 0x080fe40000000025 */
[-C--:B------:R-:W-:Y:S02]  /*1cc0*/  FFMA R36, R72, R26.reuse, R36 ;  /* 0x0000001a48247223 */ /* 0x080fe40000000024 */
[-C--:B------:R-:W-:Y:S02]  /*1cd0*/  FFMA R104, R74, R26.reuse, R35 ;  /* 0x0000001a4a687223 */ /* 0x080fe40000000023 */
[-C--:B------:R-:W-:Y:S02]  /*1ce0*/  FFMA R106, R76, R26.reuse, R33 ;  /* 0x0000001a4c6a7223 */ /* 0x080fe40000000021 */
[----:B------:R-:W-:-:S02]  /*1cf0*/  FFMA R32, R78, R26, R32 ;  /* 0x0000001a4e207223 */ /* 0x000fc40000000020 */
[----:B------:R-:W-:Y:S02]  /*1d00*/  FFMA R34, R80, R26, R34 ;  /* 0x0000001a50227223 */ /* 0x000fe40000000022 */
[-C--:B------:R-:W-:Y:S02]  /*1d10*/  FFMA R101, R53, R27.reuse, R30 ;  /* 0x0000001b35657223 */ /* 0x080fe4000000001e */
[-C--:B------:R-:W-:Y:S02]  /*1d20*/  FFMA R102, R55, R27.reuse, R102 ;  /* 0x0000001b37667223 */ /* 0x080fe40000000066 */
[-C--:B------:R-:W-:Y:S02]  /*1d30*/  FFMA R103, R73, R27.reuse, R36 ;  /* 0x0000001b49677223 */ /* 0x080fe40000000024 */
[-C--:B------:R-:W-:Y:S02]  /*1d40*/  FFMA R30, R75, R27.reuse, R104 ;  /* 0x0000001b4b1e7223 */ /* 0x080fe40000000068 */
[----:B------:R-:W-:-:S02]  /*1d50*/  FFMA R29, R77, R27, R106 ;  /* 0x0000001b4d1d7223 */ /* 0x000fc4000000006a */
[-C--:B------:R-:W-:Y:S02]  /*1d60*/  FFMA R26, R79, R27.reuse, R32 ;  /* 0x0000001b4f1a7223 */ /* 0x080fe40000000020 */
[----:B------:R-:W-:Y:S02]  /*1d70*/  FFMA R27, R81, R27, R34 ;  /* 0x0000001b511b7223 */ /* 0x000fe40000000022 */
[-C--:B0-----:R-:W-:Y:S02]  /*1d80*/  FFMA R32, R52, R22.reuse, R95 ;  /* 0x0000001634207223 */ /* 0x081fe4000000005f */
[-C--:B------:R-:W-:Y:S02]  /*1d90*/  FFMA R34, R54, R22.reuse, R94 ;  /* 0x0000001636227223 */ /* 0x080fe4000000005e */
[-C--:B------:R-:W-:Y:S02]  /*1da0*/  FFMA R36, R72, R22.reuse, R93 ;  /* 0x0000001648247223 */ /* 0x080fe4000000005d */
[----:B------:R-:W-:-:S02]  /*1db0*/  FFMA R104, R74, R22, R92 ;  /* 0x000000164a687223 */ /* 0x000fc4000000005c */
[-C--:B------:R-:W-:Y:S02]  /*1dc0*/  FFMA R106, R76, R22.reuse, R91 ;  /* 0x000000164c6a7223 */ /* 0x080fe4000000005b */
[-C--:B------:R-:W-:Y:S02]  /*1dd0*/  FFMA R90, R78, R22.reuse, R90 ;  /* 0x000000164e5a7223 */ /* 0x080fe4000000005a */
[----:B------:R-:W-:Y:S02]  /*1de0*/  FFMA R38, R80, R22, R38 ;  /* 0x0000001650267223 */ /* 0x000fe40000000026 */
[-C--:B------:R-:W-:Y:S02]  /*1df0*/  FFMA R94, R53, R23.reuse, R32 ;  /* 0x00000017355e7223 */ /* 0x080fe40000000020 */
[-C--:B------:R-:W-:Y:S02]  /*1e00*/  FFMA R22, R55, R23.reuse, R34 ;  /* 0x0000001737167223 */ /* 0x080fe40000000022 */
[-C--:B------:R-:W-:Y:S01]  /*1e10*/  FFMA R92, R73, R23.reuse, R36 ;  /* 0x00000017495c7223 */ /* 0x080fe20000000024 */
[----:B------:R-:W0:Y:S01]  /*1e20*/  LDS.128 R32, [R6+0x6630] ;  /* 0x0066300006207984 */ /* 0x000e220000000c00 */
[----:B------:R-:W-:-:S02]  /*1e30*/  FFMA R93, R75, R23, R104 ;  /* 0x000000174b5d7223 */ /* 0x000fc40000000068 */
[-C--:B------:R-:W-:Y:S02]  /*1e40*/  FFMA R91, R77, R23.reuse, R106 ;  /* 0x000000174d5b7223 */ /* 0x080fe4000000006a */
[-C--:B------:R-:W-:Y:S02]  /*1e50*/  FFMA R90, R79, R23.reuse, R90 ;  /* 0x000000174f5a7223 */ /* 0x080fe4000000005a */
[----:B------:R-:W-:Y:S02]  /*1e60*/  FFMA R23, R81, R23, R38 ;  /* 0x0000001751177223 */ /* 0x000fe40000000026 */
[----:B------:R-:W1:Y:S01]  /*1e70*/  LDS.128 R36, [R6+0x66c0] ;  /* 0x0066c00006247984 */ /* 0x000e620000000c00 */
[-C--:B0-----:R-:W-:Y:S02]  /*1e80*/  FFMA R88, R52, R35.reuse, R88 ;  /* 0x0000002334587223 */ /* 0x081fe40000000058 */
[-C--:B------:R-:W-:Y:S02]  /*1e90*/  FFMA R95, R54, R35.reuse, R87 ;  /* 0x00000023365f7223 */ /* 0x080fe40000000057 */
[----:B------:R-:W-:-:S02]  /*1ea0*/  FFMA R104, R72, R35, R86 ;  /* 0x0000002348687223 */ /* 0x000fc40000000056 */
[-C--:B------:R-:W-:Y:S02]  /*1eb0*/  FFMA R105, R74, R35.reuse, R85 ;  /* 0x000000234a697223 */ /* 0x080fe40000000055 */
[-C--:B------:R-:W-:Y:S02]  /*1ec0*/  FFMA R106, R76, R35.reuse, R84 ;  /* 0x000000234c6a7223 */ /* 0x080fe40000000054 */
[-C--:B------:R-:W-:Y:S02]  /*1ed0*/  FFMA R83, R78, R35.reuse, R83 ;  /* 0x000000234e537223 */ /* 0x080fe40000000053 */
[----:B------:R-:W-:Y:S02]  /*1ee0*/  FFMA R82, R80, R35, R82 ;  /* 0x0000002350527223 */ /* 0x000fe40000000052 */
[-C--:B-1----:R-:W-:Y:S02]  /*1ef0*/  FFMA R35, R52, R39.reuse, R40 ;  /* 0x0000002734237223 */ /* 0x082fe40000000028 */
[----:B------:R-:W-:-:S02]  /*1f00*/  FFMA R84, R54, R39, R41 ;  /* 0x0000002736547223 */ /* 0x000fc40000000029 */
[-C--:B------:R-:W-:Y:S02]  /*1f10*/  FFMA R85, R72, R39.reuse, R42 ;  /* 0x0000002748557223 */ /* 0x080fe4000000002a */
[-C--:B------:R-:W-:Y:S02]  /*1f20*/  FFMA R86, R74, R39.reuse, R43 ;  /* 0x000000274a567223 */ /* 0x080fe4000000002b */
[----:B------:R-:W0:Y:S01]  /*1f30*/  LDS.128 R40, [R6+0x66f0] ;  /* 0x0066f00006287984 */ /* 0x000e220000000c00 */
[-C--:B------:R-:W-:Y:S02]  /*1f40*/  FFMA R87, R76, R39.reuse, R51 ;  /* 0x000000274c577223 */ /* 0x080fe40000000033 */
[-C--:B------:R-:W-:Y:S02]  /*1f50*/  FFMA R71, R78, R39.reuse, R71 ;  /* 0x000000274e477223 */ /* 0x080fe40000000047 */
[----:B------:R-:W-:Y:S02]  /*1f60*/  FFMA R89, R80, R39, R89 ;  /* 0x0000002750597223 */ /* 0x000fe40000000059 */
[----:B0-----:R-:W-:-:S02]  /*1f70*/  FFMA R39, R52, R40, R44 ;  /* 0x0000002834277223 */ /* 0x001fc4000000002c */
[-C--:B------:R-:W-:Y:S02]  /*1f80*/  FFMA R107, R54, R40.reuse, R45 ;  /* 0x00000028366b7223 */ /* 0x080fe4000000002d */
[-C--:B------:R-:W-:Y:S02]  /*1f90*/  FFMA R108, R72, R40.reuse, R46 ;  /* 0x00000028486c7223 */ /* 0x080fe4000000002e */
[-C--:B------:R-:W-:Y:S02]  /*1fa0*/  FFMA R74, R74, R40.reuse, R47 ;  /* 0x000000284a4a7223 */ /* 0x080fe4000000002f */
[----:B------:R-:W0:Y:S01]  /*1fb0*/  LDS.128 R44, [R6+0x6640] ;  /* 0x00664000062c7984 */ /* 0x000e220000000c00 */
[-C--:B------:R-:W-:Y:S02]  /*1fc0*/  FFMA R76, R76, R40.reuse, R49 ;  /* 0x000000284c4c7223 */ /* 0x080fe40000000031 */
[-C--:B------:R-:W-:Y:S02]  /*1fd0*/  FFMA R109, R78, R40.reuse, R50 ;  /* 0x000000284e6d7223 */ /* 0x080fe40000000032 */
[----:B------:R-:W-:-:S02]  /*1fe0*/  FFMA R40, R80, R40, R48 ;  /* 0x0000002850287223 */ /* 0x000fc40000000030 */
[-C--:B------:R-:W-:Y:S02]  /*1ff0*/  FFMA R72, R53, R41.reuse, R39 ;  /* 0x0000002935487223 */ /* 0x080fe40000000027 */
[-C--:B------:R-:W-:Y:S01]  /*2000*/  FFMA R78, R73, R41.reuse, R108 ;  /* 0x00000029494e7223 */ /* 0x080fe2000000006c */
[----:B------:R-:W-:Y:S01]  /*2010*/  LDS R39, [R5.X4+0x384] ;  /* 0x0003840005277984 */ /* 0x000fe20000004800 */
[-C--:B------:R-:W-:Y:S02]  /*2020*/  FFMA R80, R55, R41.reuse, R107 ;  /* 0x0000002937507223 */ /* 0x080fe4000000006b */
[----:B------:R-:W-:-:S04]  /*2030*/  FFMA R76, R77, R41, R76 ;  /* 0x000000294d4c7223 */ /* 0x000fc8000000004c */
[----:B------:R-:W-:Y:S02]  /*2040*/  FFMA R76, R64, R42, R76 ;  /* 0x0000002a404c7223 */ /* 0x000fe4000000004c */
[C---:B0-----:R-:W-:Y:S02]  /*2050*/  FFMA R49, R44.reuse, R53, R88 ;  /* 0x000000352c317223 */ /* 0x041fe40000000058 */
[C---:B------:R-:W-:Y:S02]  /*2060*/  FFMA R95, R44.reuse, R55, R95 ;  /* 0x000000372c5f7223 */ /* 0x040fe4000000005f */
[C---:B------:R-:W-:Y:S02]  /*2070*/  FFMA R48, R44.reuse, R77, R106 ;  /* 0x0000004d2c307223 */ /* 0x040fe4000000006a */
[C---:B------:R-:W-:Y:S02]  /*2080*/  FFMA R88, R44.reuse, R73, R104 ;  /* 0x000000492c587223 */ /* 0x040fe40000000068 */
[----:B------:R-:W-:-:S02]  /*2090*/  FFMA R104, R44, R75, R105 ;  /* 0x0000004b2c687223 */ /* 0x000fc40000000069 */
[-C--:B------:R-:W-:Y:S02]  /*20a0*/  FFMA R105, R61, R45.reuse, R95 ;  /* 0x0000002d3d697223 */ /* 0x080fe4000000005f */
[-C--:B------:R-:W-:Y:S02]  /*20b0*/  FFMA R106, R60, R45.reuse, R49 ;  /* 0x0000002d3c6a7223 */ /* 0x080fe40000000031 */
[----:B------:R-:W-:Y:S02]  /*20c0*/  FFMA R95, R64, R45, R48 ;  /* 0x0000002d405f7223 */ /* 0x000fe40000000030 */
[----:B------:R-:W0:Y:S01]  /*20d0*/  LDS.128 R48, [R6+0x66d0] ;  /* 0x0066d00006307984 */ /* 0x000e220000000c00 */
[C---:B------:R-:W-:Y:S02]  /*20e0*/  FFMA R52, R44.reuse, R79, R83 ;  /* 0x0000004f2c347223 */ /* 0x040fe40000000053 */
[----:B------:R-:W-:Y:S02]  /*20f0*/  FFMA R54, R44, R81, R82 ;  /* 0x000000512c367223 */ /* 0x000fe40000000052 */
[----:B------:R-:W-:Y:S01]  /*2100*/  FFMA R82, R75, R41, R74 ;  /* 0x000000294b527223 */ /* 0x000fe2000000004a */
[----:B------:R-:W-:Y:S01]  /*2110*/  LDS R44, [R5.X4+0x57e4] ;  /* 0x0057e400052c7984 */ /* 0x000fe20000004800 */
[----:B------:R-:W-:-:S02]  /*2120*/  FFMA R88, R62, R45, R88 ;  /* 0x0000002d3e587223 */ /* 0x000fc40000000058 */
[-C--:B------:R-:W-:Y:S02]  /*2130*/  FFMA R104, R63, R45.reuse, R104 ;  /* 0x0000002d3f687223 */ /* 0x080fe40000000068 */
[-C--:B------:R-:W-:Y:S02]  /*2140*/  FFMA R52, R65, R45.reuse, R52 ;  /* 0x0000002d41347223 */ /* 0x080fe40000000034 */
[----:B------:R-:W-:Y:S02]  /*2150*/  FFMA R54, R66, R45, R54 ;  /* 0x0000002d42367223 */ /* 0x000fe40000000036 */
[-C--:B------:R-:W-:Y:S01]  /*2160*/  FFMA R74, R79, R41.reuse, R109 ;  /* 0x000000294f4a7223 */ /* 0x080fe2000000006d */
[----:B------:R-:W-:Y:S01]  /*2170*/  LDS R45, [R5.X4+0x49d4] ;  /* 0x0049d400052d7984 */ /* 0x000fe20000004800 */
[----:B------:R-:W-:Y:S02]  /*2180*/  FFMA R83, R81, R41, R40 ;  /* 0x0000002951537223 */ /* 0x000fe40000000028 */
[----:B------:R-:W-:Y:S01]  /*2190*/  FFMA R74, R65, R42, R74 ;  /* 0x0000002a414a7223 */ /* 0x000fe2000000004a */
[----:B------:R-:W1:Y:S04]  /*21a0*/  LDS R40, [R5.X4+0x1194] ;  /* 0x0011940005287984 */ /* 0x000e680000004800 */
[----:B------:R-:W2:Y:S01]  /*21b0*/  LDS R41, [R5.X4+0x1fa4] ;  /* 0x001fa40005297984 */ /* 0x000ea20000004800 */
[----:B0-----:R-:W-:-:S02]  /*21c0*/  FFMA R85, R48, R73, R85 ;  /* 0x0000004930557223 */ /* 0x001fc40000000055 */
[C---:B------:R-:W-:Y:S02]  /*21d0*/  FFMA R53, R48.reuse, R53, R35 ;  /* 0x0000003530357223 */ /* 0x040fe40000000023 */
[C---:B------:R-:W-:Y:S01]  /*21e0*/  FFMA R73, R48.reuse, R79, R71 ;  /* 0x0000004f30497223 */ /* 0x040fe20000000047 */
[----:B------:R-:W0:Y:S01]  /*21f0*/  LDS R35, [R5.X4+0x2db4] ;  /* 0x002db40005237984 */ /* 0x000e220000004800 */
[C---:B------:R-:W-:Y:S02]  /*2200*/  FFMA R86, R48.reuse, R75, R86 ;  /* 0x0000004b30567223 */ /* 0x040fe40000000056 */
[C---:B------:R-:W-:Y:S01]  /*2210*/  FFMA R75, R48.reuse, R77, R87 ;  /* 0x0000004d304b7223 */ /* 0x040fe20000000057 */
[----:B------:R-:W3:Y:S01]  /*2220*/  LDS R71, [R5.X4+0x3bc4] ;  /* 0x003bc40005477984 */ /* 0x000ee20000004800 */
[C---:B------:R-:W-:Y:S02]  /*2230*/  FFMA R84, R48.reuse, R55, R84 ;  /* 0x0000003730547223 */ /* 0x040fe40000000054 */
        /* <DEDUP_REMOVED lines=9> */
[-C--:B-1----:R-:W-:Y:S02]  /*22d0*/  FFMA R86, R40, R46.reuse, R105 ;  /* 0x0000002e28567223 */ /* 0x082fe40000000069 */
[-C--:B--2---:R-:W-:Y:S02]  /*22e0*/  FFMA R88, R41, R46.reuse, R88 ;  /* 0x0000002e29587223 */ /* 0x084fe40000000058 */
[----:B------:R-:W-:Y:S02]  /*22f0*/  FFMA R49, R45, R46, R52 ;  /* 0x0000002e2d317223 */ /* 0x000fe40000000034 */
[----:B------:R-:W-:-:S02]  /*2300*/  FFMA R106, R44, R59, R58 ;  /* 0x0000003b2c6a7223 */ /* 0x000fc4000000003a */
[-C--:B------:R-:W-:Y:S02]  /*2310*/  FFMA R105, R41, R59.reuse, R67 ;  /* 0x0000003b29697223 */ /* 0x080fe40000000043 */
[-C--:B------:R-:W-:Y:S02]  /*2320*/  FFMA R70, R45, R59.reuse, R70 ;  /* 0x0000003b2d467223 */ /* 0x080fe40000000046 */
[-C--:B------:R-:W-:Y:S02]  /*2330*/  FFMA R48, R41, R50.reuse, R48 ;  /* 0x0000003229307223 */ /* 0x080fe40000000030 */
[----:B------:R-:W-:Y:S02]  /*2340*/  FFMA R87, R44, R50, R87 ;  /* 0x000000322c577223 */ /* 0x000fe40000000057 */
[----:B0-----:R-:W-:Y:S02]  /*2350*/  FFMA R85, R35, R46, R104 ;  /* 0x0000002e23557223 */ /* 0x001fe40000000068 */
[----:B------:R-:W-:-:S02]  /*2360*/  FFMA R104, R40, R59, R57 ;  /* 0x0000003b28687223 */ /* 0x000fc40000000039 */
[-C--:B---3--:R-:W-:Y:S02]  /*2370*/  FFMA R84, R71, R46.reuse, R95 ;  /* 0x0000002e47547223 */ /* 0x088fe4000000005f */
[----:B------:R-:W-:Y:S02]  /*2380*/  FFMA R46, R44, R46, R54 ;  /* 0x0000002e2c2e7223 */ /* 0x000fe40000000036 */
        /* <DEDUP_REMOVED lines=18> */
[----:B------:R-:W0:Y:S01]  /*24b0*/  LDS.128 R56, [R6+0x66b0] ;  /* 0x0066b00006387984 */ /* 0x000e220000000c00 */
[-C--:B------:R-:W-:Y:S02]  /*24c0*/  FFMA R103, R62, R42.reuse, R78 ;  /* 0x0000002a3e677223 */ /* 0x080fe4000000004e */
[-C--:B------:R-:W-:Y:S02]  /*24d0*/  FFMA R102, R60, R42.reuse, R72 ;  /* 0x0000002a3c667223 */ /* 0x080fe40000000048 */
[-C--:B------:R-:W-:Y:S02]  /*24e0*/  FFMA R78, R63, R42.reuse, R82 ;  /* 0x0000002a3f4e7223 */ /* 0x080fe40000000052 */
[-C--:B------:R-:W-:Y:S02]  /*24f0*/  FFMA R72, R61, R42.reuse, R80 ;  /* 0x0000002a3d487223 */ /* 0x080fe40000000050 */
[----:B------:R-:W-:-:S02]  /*2500*/  FFMA R82, R66, R42, R83 ;  /* 0x0000002a42527223 */ /* 0x000fc40000000053 */
[C---:B------:R-:W-:Y:S02]  /*2510*/  FFMA R83, R39.reuse, R50, R81 ;  /* 0x0000003227537223 */ /* 0x040fe40000000051 */
[-C--:B------:R-:W-:Y:S02]  /*2520*/  FFMA R80, R39, R43.reuse, R102 ;  /* 0x0000002b27507223 */ /* 0x080fe40000000066 */
[-C--:B------:R-:W-:Y:S02]  /*2530*/  FFMA R81, R40, R43.reuse, R72 ;  /* 0x0000002b28517223 */ /* 0x080fe40000000048 */
[-C--:B------:R-:W-:Y:S02]  /*2540*/  FFMA R78, R35, R43.reuse, R78 ;  /* 0x0000002b234e7223 */ /* 0x080fe4000000004e */
[----:B------:R-:W-:Y:S02]  /*2550*/  FFMA R82, R44, R43, R82 ;  /* 0x0000002b2c527223 */ /* 0x000fe40000000052 */
[----:B0-----:R-:W-:-:S02]  /*2560*/  FFMA R94, R60, R56, R94 ;  /* 0x000000383c5e7223 */ /* 0x001fc4000000005e */
[-C--:B------:R-:W-:Y:S02]  /*2570*/  FFMA R22, R61, R56.reuse, R22 ;  /* 0x000000383d167223 */ /* 0x080fe40000000016 */
[-C--:B------:R-:W-:Y:S02]  /*2580*/  FFMA R42, R62, R56.reuse, R92 ;  /* 0x000000383e2a7223 */ /* 0x080fe4000000005c */
[-C--:B------:R-:W-:Y:S02]  /*2590*/  FFMA R109, R63, R56.reuse, R93 ;  /* 0x000000383f6d7223 */ /* 0x080fe4000000005d */
[-C--:B------:R-:W-:Y:S01]  /*25a0*/  FFMA R110, R64, R56.reuse, R91 ;  /* 0x00000038406e7223 */ /* 0x080fe2000000005b */
[----:B------:R-:W0:Y:S01]  /*25b0*/  LDS.128 R60, [R6+0x6600] ;  /* 0x00660000063c7984 */ /* 0x000e220000000c00 */
[-C--:B------:R-:W-:Y:S02]  /*25c0*/  FFMA R113, R65, R56.reuse, R90 ;  /* 0x0000003841717223 */ /* 0x080fe4000000005a */
[----:B------:R-:W-:-:S02]  /*25d0*/  FFMA R23, R66, R56, R23 ;  /* 0x0000003842177223 */ /* 0x000fc40000000017 */
[----:B------:R-:W1:Y:S01]  /*25e0*/  LDS.128 R64, [R6+0x6690] ;  /* 0x0066900006407984 */ /* 0x000e620000000c00 */
[-C--:B------:R-:W-:Y:S02]  /*25f0*/  FFMA R90, R40, R50.reuse, R79 ;  /* 0x00000032285a7223 */ /* 0x080fe4000000004f */
[-C--:B------:R-:W-:Y:S02]  /*2600*/  FFMA R91, R35, R50.reuse, R77 ;  /* 0x00000032235b7223 */ /* 0x080fe4000000004d */
[-C--:B------:R-:W-:Y:S02]  /*2610*/  FFMA R92, R71, R50.reuse, R75 ;  /* 0x00000032475c7223 */ /* 0x080fe4000000004b */
[----:B------:R-:W-:Y:S02]  /*2620*/  FFMA R93, R45, R50, R73 ;  /* 0x000000322d5d7223 */ /* 0x000fe40000000049 */
[-C--:B------:R-:W-:Y:S01]  /*2630*/  FFMA R79, R41, R43.reuse, R103 ;  /* 0x0000002b294f7223 */ /* 0x080fe20000000067 */
[----:B------:R-:W2:Y:S01]  /*2640*/  LDS.64 R72, [R5.X4+0x49d8] ;  /* 0x0049d80005487984 */ /* 0x000ea20000004a00 */
[----:B------:R-:W-:-:S02]  /*2650*/  FFMA R77, R71, R43, R76 ;  /* 0x0000002b474d7223 */ /* 0x000fc4000000004c */
[-C--:B------:R-:W-:Y:S02]  /*2660*/  FFMA R107, R39, R57.reuse, R94 ;  /* 0x00000039276b7223 */ /* 0x080fe4000000005e */
[----:B------:R-:W-:Y:S02]  /*2670*/  FFMA R102, R35, R57, R109 ;  /* 0x0000003923667223 */ /* 0x000fe4000000006d */
[----:B------:R-:W-:Y:S02]  /*2680*/  FFMA R76, R45, R43, R74 ;  /* 0x0000002b2d4c7223 */ /* 0x000fe4000000004a */
[-C--:B------:R-:W-:Y:S01]  /*2690*/  FFMA R108, R40, R57.reuse, R22 ;  /* 0x00000039286c7223 */ /* 0x080fe20000000016 */
[----:B------:R-:W-:Y:S01]  /*26a0*/  LDS.64 R74, [R5.X4+0x57e8] ;  /* 0x0057e800054a7984 */ /* 0x000fe20000004a00 */
[-C--:B------:R-:W-:Y:S02]  /*26b0*/  FFMA R103, R41, R57.reuse, R42 ;  /* 0x0000003929677223 */ /* 0x080fe4000000002a */
[-C--:B------:R-:W-:Y:S01]  /*26c0*/  FFMA R94, R71, R57.reuse, R110 ;  /* 0x00000039475e7223 */ /* 0x080fe2000000006e */
[----:B------:R-:W3:Y:S01]  /*26d0*/  LDS.64 R42, [R5.X4+0x1fa8] ;  /* 0x001fa800052a7984 */ /* 0x000ee20000004a00 */
[----:B------:R-:W-:-:S02]  /*26e0*/  FFMA R50, R45, R57, R113 ;  /* 0x000000392d327223 */ /* 0x000fc40000000071 */
[----:B------:R-:W-:Y:S02]  /*26f0*/  FFMA R109, R44, R57, R23 ;  /* 0x000000392c6d7223 */ /* 0x000fe40000000017 */
[----:B------:R-:W4:Y:S04]  /*2700*/  LDS.64 R22, [R5.X4+0x388] ;  /* 0x0003880005167984 */ /* 0x000f280000004a00 */
[----:B------:R-:W5:Y:S01]  /*2710*/  LDS.64 R56, [R5.X4+0x3bc8] ;  /* 0x003bc80005387984 */ /* 0x000f620000004a00 */
[C---:B0-----:R-:W-:Y:S02]  /*2720*/  FFMA R8, R60.reuse, R40, R8 ;  /* 0x000000283c087223 */ /* 0x041fe40000000008 */
[C---:B------:R-:W-:Y:S02]  /*2730*/  FFMA R9, R60.reuse, R41, R9 ;  /* 0x000000293c097223 */ /* 0x040fe40000000009 */
[----:B------:R-:W-:-:S02]  /*2740*/  FFMA R12, R60, R45, R12 ;  /* 0x0000002d3c0c7223 */ /* 0x000fc4000000000c */
[----:B------:R-:W-:Y:S02]  /*2750*/  FFMA R13, R60, R44, R13 ;  /* 0x0000002c3c0d7223 */ /* 0x000fe4000000000d */
[-C--:B-1----:R-:W-:Y:S02]  /*2760*/  FFMA R15, R40, R64.reuse, R15 ;  /* 0x00000040280f7223 */ /* 0x082fe4000000000f */
[-C--:B------:R-:W-:Y:S02]  /*2770*/  FFMA R16, R41, R64.reuse, R16 ;  /* 0x0000004029107223 */ /* 0x080fe40000000010 */
[-C--:B------:R-:W-:Y:S01]  /*2780*/  FFMA R19, R45, R64.reuse, R19 ;  /* 0x000000402d137223 */ /* 0x080fe20000000013 */
[----:B------:R-:W0:Y:S01]  /*2790*/  LDS.64 R40, [R5.X4+0x1198] ;  /* 0x0011980005287984 */ /* 0x000e220000004a00 */
[-C--:B------:R-:W-:Y:S02]  /*27a0*/  FFMA R31, R44, R64.reuse, R31 ;  /* 0x000000402c1f7223 */ /* 0x080fe4000000001f */
[-C--:B------:R-:W-:Y:S01]  /*27b0*/  FFMA R14, R39, R64.reuse, R14 ;  /* 0x00000040270e7223 */ /* 0x080fe2000000000e */
[----:B------:R-:W1:Y:S01]  /*27c0*/  LDS.64 R44, [R5.X4+0x2db8] ;  /* 0x002db800052c7984 */ /* 0x000e620000004a00 */
[----:B------:R-:W-:-:S02]  /*27d0*/  FFMA R17, R35, R64, R17 ;  /* 0x0000004023117223 */ /* 0x000fc40000000011 */
[----:B------:R-:W-:Y:S02]  /*27e0*/  FFMA R18, R71, R64, R18 ;  /* 0x0000004047127223 */ /* 0x000fe40000000012 */
[----:B------:R-:W-:Y:S02]  /*27f0*/  FFMA R10, R60, R35, R10 ;  /* 0x000000233c0a7223 */ /* 0x000fe4000000000a */
[-C--:B--2---:R-:W-:Y:S02]  /*2800*/  FFMA R35, R72, R54.reuse, R30 ;  /* 0x0000003648237223 */ /* 0x084fe4000000001e */
[C---:B------:R-:W-:Y:S02]  /*2810*/  FFMA R7, R60.reuse, R39, R7 ;  /* 0x000000273c077223 */ /* 0x040fe40000000007 */
[----:B------:R-:W-:Y:S02]  /*2820*/  FFMA R11, R60, R71, R11 ;  /* 0x000000473c0b7223 */ /* 0x000fe4000000000b */
[----:B---3--:R-:W-:-:S02]  /*2830*/  FFMA R27, R42, R54, R27 ;  /* 0x000000362a1b7223 */ /* 0x008fc4000000001b */
[-C--:B------:R-:W-:Y:S02]  /*2840*/  FFMA R53, R74, R54.reuse, R53 ;  /* 0x000000364a357223 */ /* 0x080fe40000000035 */
[CC--:B----4-:R-:W-:Y:S02]  /*2850*/  FFMA R101, R22.reuse, R54.reuse, R101 ;  /* 0x0000003616657223 */ /* 0x0d0fe40000000065 */
[-C--:B------:R-:W-:Y:S02]  /*2860*/  FFMA R89, R22, R47.reuse, R89 ;  /* 0x0000002f16597223 */ /* 0x080fe40000000059 */
[----:B-----5:R-:W-:Y:S02]  /*2870*/  FFMA R52, R56, R54, R52 ;  /* 0x0000003638347223 */ /* 0x020fe40000000034 */
[-C--:B------:R-:W-:Y:S02]  /*2880*/  FFMA R88, R42, R47.reuse, R88 ;  /* 0x0000002f2a587223 */ /* 0x080fe40000000058 */
[----:B------:R-:W-:-:S02]  /*2890*/  FFMA R84, R56, R47, R84 ;  /* 0x0000002f38547223 */ /* 0x000fc40000000054 */
[-C--:B------:R-:W-:Y:S02]  /*28a0*/  FFMA R30, R72, R47.reuse, R49 ;  /* 0x0000002f481e7223 */ /* 0x080fe40000000031 */
[----:B------:R-:W-:Y:S02]  /*28b0*/  FFMA R46, R74, R47, R46 ;  /* 0x0000002f4a2e7223 */ /* 0x000fe4000000002e */
[-C--:B------:R-:W-:Y:S02]  /*28c0*/  FFMA R14, R22, R65.reuse, R14 ;  /* 0x00000041160e7223 */ /* 0x080fe4000000000e */
[-C--:B------:R-:W-:Y:S02]  /*28d0*/  FFMA R39, R42, R65.reuse, R16 ;  /* 0x000000412a277223 */ /* 0x080fe40000000010 */
[----:B------:R-:W-:Y:S02]  /*28e0*/  FFMA R60, R72, R65, R19 ;  /* 0x00000041483c7223 */ /* 0x000fe40000000013 */
[----:B0-----:R-:W-:-:S02]  /*28f0*/  FFMA R29, R40, R54, R29 ;  /* 0x00000036281d7223 */ /* 0x001fc4000000001d */
[-C--:B------:R-:W-:Y:S02]  /*2900*/  FFMA R86, R40, R47.reuse, R86 ;  /* 0x0000002f28567223 */ /* 0x080fe40000000056 */
[C---:B-1----:R-:W-:Y:S02]  /*2910*/  FFMA R26, R44.reuse, R54, R26 ;  /* 0x000000362c1a7223 */ /* 0x042fe4000000001a */
[----:B------:R-:W-:Y:S02]  /*2920*/  FFMA R85, R44, R47, R85 ;  /* 0x0000002f2c557223 */ /* 0x000fe40000000055 */
[-C--:B------:R-:W-:Y:S02]  /*2930*/  FFMA R15, R40, R65.reuse, R15 ;  /* 0x00000041280f7223 */ /* 0x080fe4000000000f */
[-C--:B------:R-:W-:Y:S02]  /*2940*/  FFMA R47, R44, R65.reuse, R17 ;  /* 0x000000412c2f7223 */ /* 0x080fe40000000011 */
[----:B------:R-:W-:-:S02]  /*2950*/  FFMA R54, R56, R65, R18 ;  /* 0x0000004138367223 */ /* 0x000fc40000000012 */
[----:B------:R-:W-:Y:S01]  /*2960*/  FFMA R65, R74, R65, R31 ;  /* 0x000000414a417223 */ /* 0x000fe2000000001f */
[----:B------:R-:W0:Y:S01]  /*2970*/  LDS.128 R16, [R6+0x6670] ;  /* 0x0066700006107984 */ /* 0x000e220000000c00 */
[-C--:B------:R-:W-:Y:S02]  /*2980*/  FFMA R107, R22, R58.reuse, R107 ;  /* 0x0000003a166b7223 */ /* 0x080fe4000000006b */
[-C--:B------:R-:W-:Y:S02]  /*2990*/  FFMA R108, R40, R58.reuse, R108 ;  /* 0x0000003a286c7223 */ /* 0x080fe4000000006c */
[-C--:B------:R-:W-:Y:S02]  /*29a0*/  FFMA R103, R42, R58.reuse, R103 ;  /* 0x0000003a2a677223 */ /* 0x080fe40000000067 */
[-C--:B------:R-:W-:Y:S02]  /*29b0*/  FFMA R102, R44, R58.reuse, R102 ;  /* 0x0000003a2c667223 */ /* 0x080fe40000000066 */
[----:B------:R-:W-:-:S02]  /*29c0*/  FFMA R94, R56, R58, R94 ;  /* 0x0000003a385e7223 */ /* 0x000fc4000000005e */
[-C--:B------:R-:W-:Y:S02]  /*29d0*/  FFMA R31, R72, R58.reuse, R50 ;  /* 0x0000003a481f7223 */ /* 0x080fe40000000032 */
[----:B------:R-:W-:Y:S02]  /*29e0*/  FFMA R109, R74, R58, R109 ;  /* 0x0000003a4a6d7223 */ /* 0x000fe4000000006d */
[-C--:B------:R-:W-:Y:S02]  /*29f0*/  FFMA R83, R22, R51.reuse, R83 ;  /* 0x0000003316537223 */ /* 0x080fe40000000053 */
[-C--:B------:R-:W-:Y:S02]  /*2a00*/  FFMA R90, R40, R51.reuse, R90 ;  /* 0x00000033285a7223 */ /* 0x080fe4000000005a */
[-C--:B------:R-:W-:Y:S02]  /*2a10*/  FFMA R58, R42, R51.reuse, R48 ;  /* 0x000000332a3a7223 */ /* 0x080fe40000000030 */
[----:B------:R-:W-:-:S02]  /*2a20*/  FFMA R91, R44, R51, R91 ;  /* 0x000000332c5b7223 */ /* 0x000fc4000000005b */
[-C--:B------:R-:W-:Y:S02]  /*2a30*/  FFMA R92, R56, R51.reuse, R92 ;  /* 0x00000033385c7223 */ /* 0x080fe4000000005c */
[-C--:B------:R-:W-:Y:S02]  /*2a40*/  FFMA R93, R72, R51.reuse, R93 ;  /* 0x00000033485d7223 */ /* 0x080fe4000000005d */
[----:B------:R-:W-:Y:S02]  /*2a50*/  FFMA R87, R74, R51, R87 ;  /* 0x000000334a577223 */ /* 0x000fe40000000057 */
[----:B------:R-:W1:Y:S01]  /*2a60*/  LDS.128 R48, [R6+0x6700] ;  /* 0x0067000006307984 */ /* 0x000e620000000c00 */
[-C--:B------:R-:W-:Y:S02]  /*2a70*/  FFMA R7, R22, R61.reuse, R7 ;  /* 0x0000003d16077223 */ /* 0x080fe40000000007 */
[-C--:B------:R-:W-:Y:S02]  /*2a80*/  FFMA R8, R40, R61.reuse, R8 ;  /* 0x0000003d28087223 */ /* 0x080fe40000000008 */
[----:B------:R-:W-:-:S02]  /*2a90*/  FFMA R9, R42, R61, R9 ;  /* 0x0000003d2a097223 */ /* 0x000fc40000000009 */
[-C--:B------:R-:W-:Y:S02]  /*2aa0*/  FFMA R10, R44, R61.reuse, R10 ;  /* 0x0000003d2c0a7223 */ /* 0x080fe4000000000a */
[-C--:B------:R-:W-:Y:S02]  /*2ab0*/  FFMA R11, R56, R61.reuse, R11 ;  /* 0x0000003d380b7223 */ /* 0x080fe4000000000b */
[-C--:B------:R-:W-:Y:S02]  /*2ac0*/  FFMA R12, R72, R61.reuse, R12 ;  /* 0x0000003d480c7223 */ /* 0x080fe4000000000c */
[----:B------:R-:W-:Y:S02]  /*2ad0*/  FFMA R13, R74, R61, R13 ;  /* 0x0000003d4a0d7223 */ /* 0x000fe4000000000d */
[-C--:B0-----:R-:W-:Y:S02]  /*2ae0*/  FFMA R95, R22, R16.reuse, R95 ;  /* 0x00000010165f7223 */ /* 0x081fe4000000005f */
[----:B------:R-:W-:-:S02]  /*2af0*/  FFMA R104, R40, R16, R104 ;  /* 0x0000001028687223 */ /* 0x000fc40000000068 */
[-C--:B------:R-:W-:Y:S02]  /*2b00*/  FFMA R105, R42, R16.reuse, R105 ;  /* 0x000000102a697223 */ /* 0x080fe40000000069 */
[-C--:B------:R-:W-:Y:S02]  /*2b10*/  FFMA R68, R44, R16.reuse, R68 ;  /* 0x000000102c447223 */ /* 0x080fe40000000044 */
[-C--:B------:R-:W-:Y:S02]  /*2b20*/  FFMA R69, R56, R16.reuse, R69 ;  /* 0x0000001038457223 */ /* 0x080fe40000000045 */
[-C--:B------:R-:W-:Y:S02]  /*2b30*/  FFMA R70, R72, R16.reuse, R70 ;  /* 0x0000001048467223 */ /* 0x080fe40000000046 */
[----:B------:R-:W-:Y:S02]  /*2b40*/  FFMA R106, R74, R16, R106 ;  /* 0x000000104a6a7223 */ /* 0x000fe4000000006a */
[----:B------:R-:W-:-:S02]  /*2b50*/  FFMA R7, R62, R23, R7 ;  /* 0x000000173e077223 */ /* 0x000fc40000000007 */
[----:B------:R-:W-:Y:S02]  /*2b60*/  FFMA R16, R62, R41, R8 ;  /* 0x000000293e107223 */ /* 0x000fe40000000008 */
[C---:B------:R-:W-:Y:S02]  /*2b70*/  FFMA R101, R55.reuse, R23, R101 ;  /* 0x0000001737657223 */ /* 0x040fe40000000065 */
[C---:B------:R-:W-:Y:S02]  /*2b80*/  FFMA R29, R55.reuse, R41, R29 ;  /* 0x00000029371d7223 */ /* 0x040fe4000000001d */
[C---:B------:R-:W-:Y:S02]  /*2b90*/  FFMA R27, R55.reuse, R43, R27 ;  /* 0x0000002b371b7223 */ /* 0x040fe4000000001b */
[----:B------:R-:W-:Y:S02]  /*2ba0*/  FFMA R26, R55, R45, R26 ;  /* 0x0000002d371a7223 */ /* 0x000fe4000000001a */
[----:B-1----:R-:W-:-:S02]  /*2bb0*/  FFMA R80, R22, R48, R80 ;  /* 0x0000003016507223 */ /* 0x002fc40000000050 */
[-C--:B------:R-:W-:Y:S02]  /*2bc0*/  FFMA R81, R40, R48.reuse, R81 ;  /* 0x0000003028517223 */ /* 0x080fe40000000051 */
[-C--:B------:R-:W-:Y:S02]  /*2bd0*/  FFMA R79, R42, R48.reuse, R79 ;  /* 0x000000302a4f7223 */ /* 0x080fe4000000004f */
[-C--:B------:R-:W-:Y:S02]  /*2be0*/  FFMA R78, R44, R48.reuse, R78 ;  /* 0x000000302c4e7223 */ /* 0x080fe4000000004e */
[-C--:B------:R-:W-:Y:S02]  /*2bf0*/  FFMA R77, R56, R48.reuse, R77 ;  /* 0x00000030384d7223 */ /* 0x080fe4000000004d */
[-C--:B------:R-:W-:Y:S02]  /*2c00*/  FFMA R76, R72, R48.reuse, R76 ;  /* 0x00000030484c7223 */ /* 0x080fe4000000004c */
[----:B------:R-:W-:-:S02]  /*2c10*/  FFMA R82, R74, R48, R82 ;  /* 0x000000304a527223 */ /* 0x000fc40000000052 */
[C---:B------:R-:W-:Y:S02]  /*2c20*/  FFMA R22, R62.reuse, R43, R9 ;  /* 0x0000002b3e167223 */ /* 0x040fe40000000009 */
[C---:B------:R-:W-:Y:S02]  /*2c30*/  FFMA R40, R62.reuse, R45, R10 ;  /* 0x0000002d3e287223 */ /* 0x040fe4000000000a */
[C---:B------:R-:W-:Y:S02]  /*2c40*/  FFMA R42, R62.reuse, R57, R11 ;  /* 0x000000393e2a7223 */ /* 0x040fe4000000000b */
[----:B------:R-:W-:Y:S01]  /*2c50*/  FFMA R44, R62, R73, R12 ;  /* 0x000000493e2c7223 */ /* 0x000fe2000000000c */
[----:B------:R-:W0:Y:S01]  /*2c60*/  LDS.128 R8, [R6+0x66e0] ;  /* 0x0066e00006087984 */ /* 0x000e220000000c00 */
[C---:B------:R-:W-:Y:S02]  /*2c70*/  FFMA R52, R55.reuse, R57, R52 ;  /* 0x0000003937347223 */ /* 0x040fe40000000034 */
[----:B------:R-:W-:-:S02]  /*2c80*/  FFMA R35, R55, R73, R35 ;  /* 0x0000004937237223 */ /* 0x000fc40000000023 */
[-C--:B------:R-:W-:Y:S02]  /*2c90*/  FFMA R53, R55, R75.reuse, R53 ;  /* 0x0000004b37357223 */ /* 0x080fe40000000035 */
[----:B------:R-:W-:Y:S02]  /*2ca0*/  FFMA R62, R62, R75, R13 ;  /* 0x0000004b3e3e7223 */ /* 0x000fe4000000000d */
[C---:B------:R-:W-:Y:S02]  /*2cb0*/  FFMA R48, R66.reuse, R23, R14 ;  /* 0x0000001742307223 */ /* 0x040fe4000000000e */
[C---:B------:R-:W-:Y:S02]  /*2cc0*/  FFMA R55, R66.reuse, R41, R15 ;  /* 0x0000002942377223 */ /* 0x040fe4000000000f */
[----:B------:R-:W1:Y:S01]  /*2cd0*/  LDS.128 R12, [R6+0x6650] ;  /* 0x00665000060c7984 */ /* 0x000e620000000c00 */
[C---:B------:R-:W-:Y:S02]  /*2ce0*/  FFMA R39, R66.reuse, R43, R39 ;  /* 0x0000002b42277223 */ /* 0x040fe40000000027 */
[C---:B------:R-:W-:Y:S01]  /*2cf0*/  FFMA R47, R66.reuse, R45, R47 ;  /* 0x0000002d422f7223 */ /* 0x040fe2000000002f */
[----:B------:R-:W-:Y:S01]  /*2d00*/  LDS R6, [R6+0x6710] ;  /* 0x0067100006067984 */ /* 0x000fe20000000800 */
[----:B------:R-:W-:-:S02]  /*2d10*/  FFMA R54, R66, R57, R54 ;  /* 0x0000003942367223 */ /* 0x000fc40000000036 */
[C---:B------:R-:W-:Y:S02]  /*2d20*/  FFMA R60, R66.reuse, R73, R60 ;  /* 0x00000049423c7223 */ /* 0x040fe4000000003c */
[----:B------:R-:W-:Y:S02]  /*2d30*/  FFMA R65, R66, R75, R65 ;  /* 0x0000004b42417223 */ /* 0x000fe40000000041 */
[-C--:B------:R-:W-:Y:S02]  /*2d40*/  FFMA R95, R23, R17.reuse, R95 ;  /* 0x00000011175f7223 */ /* 0x080fe4000000005f */
[-C--:B------:R-:W-:Y:S02]  /*2d50*/  FFMA R104, R41, R17.reuse, R104 ;  /* 0x0000001129687223 */ /* 0x080fe40000000068 */
[-C--:B------:R-:W-:Y:S02]  /*2d60*/  FFMA R105, R43, R17.reuse, R105 ;  /* 0x000000112b697223 */ /* 0x080fe40000000069 */
[----:B------:R-:W-:-:S02]  /*2d70*/  FFMA R61, R45, R17, R68 ;  /* 0x000000112d3d7223 */ /* 0x000fc40000000044 */
[-C--:B------:R-:W-:Y:S02]  /*2d80*/  FFMA R64, R57, R17.reuse, R69 ;  /* 0x0000001139407223 */ /* 0x080fe40000000045 */
[-C--:B------:R-:W-:Y:S01]  /*2d90*/  FFMA R66, R73, R17.reuse, R70 ;  /* 0x0000001149427223 */ /* 0x080fe20000000046 */
[----:B------:R-:W-:Y:S01]  /*2da0*/  LDS.64 R68, [R5.X4+0x2328] ;  /* 0x0023280005447984 */ /* 0x000fe20000004a00 */
[----:B------:R-:W-:Y:S02]  /*2db0*/  FFMA R106, R75, R17, R106 ;  /* 0x000000114b6a7223 */ /* 0x000fe4000000006a */
[----:B------:R-:W-:Y:S01]  /*2dc0*/  FFMA R94, R59, R57, R94 ;  /* 0x000000393b5e7223 */ /* 0x000fe2000000005e */
[----:B------:R-:W2:Y:S01]  /*2dd0*/  LDS.64 R70, [R5.X4+0x3138] ;  /* 0x0031380005467984 */ /* 0x000ea20000004a00 */
[----:B------:R-:W-:Y:S02]  /*2de0*/  FFMA R17, R57, R49, R77 ;  /* 0x0000003139117223 */ /* 0x000fe4000000004d */
[----:B0-----:R-:W-:-:S02]  /*2df0*/  FFMA R92, R8, R57, R92 ;  /* 0x00000039085c7223 */ /* 0x001fc4000000005c */
[C---:B------:R-:W-:Y:S02]  /*2e00*/  FFMA R107, R59.reuse, R23, R107 ;  /* 0x000000173b6b7223 */ /* 0x040fe4000000006b */
[C---:B------:R-:W-:Y:S02]  /*2e10*/  FFMA R108, R59.reuse, R41, R108 ;  /* 0x000000293b6c7223 */ /* 0x040fe4000000006c */
[C---:B------:R-:W-:Y:S02]  /*2e20*/  FFMA R103, R59.reuse, R43, R103 ;  /* 0x0000002b3b677223 */ /* 0x040fe40000000067 */
[C---:B------:R-:W-:Y:S02]  /*2e30*/  FFMA R102, R59.reuse, R45, R102 ;  /* 0x0000002d3b667223 */ /* 0x040fe40000000066 */
[----:B------:R-:W-:Y:S02]  /*2e40*/  FFMA R31, R59, R73, R31 ;  /* 0x000000493b1f7223 */ /* 0x000fe4000000001f */
[----:B-1----:R-:W-:-:S02]  /*2e50*/  FFMA R89, R12, R23, R89 ;  /* 0x000000170c597223 */ /* 0x002fc40000000059 */
[C---:B------:R-:W-:Y:S02]  /*2e60*/  FFMA R86, R12.reuse, R41, R86 ;  /* 0x000000290c567223 */ /* 0x040fe40000000056 */
[C---:B------:R-:W-:Y:S02]  /*2e70*/  FFMA R88, R12.reuse, R43, R88 ;  /* 0x0000002b0c587223 */ /* 0x040fe40000000058 */
[C---:B------:R-:W-:Y:S02]  /*2e80*/  FFMA R85, R12.reuse, R45, R85 ;  /* 0x0000002d0c557223 */ /* 0x040fe40000000055 */
[C---:B------:R-:W-:Y:S02]  /*2e90*/  FFMA R84, R12.reuse, R57, R84 ;  /* 0x000000390c547223 */ /* 0x040fe40000000054 */
[C---:B------:R-:W-:Y:S01]  /*2ea0*/  FFMA R30, R12.reuse, R73, R30 ;  /* 0x000000490c1e7223 */ /* 0x040fe2000000001e */
[----:B------:R-:W0:Y:S01]  /*2eb0*/  LDS.64 R56, [R5.X4+0x708] ;  /* 0x0007080005387984 */ /* 0x000e220000004a00 */
[----:B------:R-:W-:-:S02]  /*2ec0*/  FFMA R46, R12, R75, R46 ;  /* 0x0000004b0c2e7223 */ /* 0x000fc4000000002e */
[----:B------:R-:W-:Y:S02]  /*2ed0*/  FFMA R109, R59, R75, R109 ;  /* 0x0000004b3b6d7223 */ /* 0x000fe4000000006d */
[C---:B------:R-:W-:Y:S02]  /*2ee0*/  FFMA R12, R8.reuse, R43, R58 ;  /* 0x0000002b080c7223 */ /* 0x040fe4000000003a */
[----:B------:R-:W-:Y:S01]  /*2ef0*/  FFMA R110, R73, R49, R76 ;  /* 0x00000031496e7223 */ /* 0x000fe2000000004c */
[----:B------:R-:W1:Y:S01]  /*2f00*/  LDS.64 R58, [R5.X4+0x1518] ;  /* 0x00151800053a7984 */ /* 0x000e620000004a00 */
[C---:B------:R-:W-:Y:S02]  /*2f10*/  FFMA R93, R8.reuse, R73, R93 ;  /* 0x00000049085d7223 */ /* 0x040fe4000000005d */
[----:B------:R-:W-:Y:S01]  /*2f20*/  FFMA R82, R75, R49, R82 ;  /* 0x000000314b527223 */ /* 0x000fe20000000052 */
[----:B------:R-:W3:Y:S01]  /*2f30*/  LDS.64 R72, [R5.X4+0x3f48] ;  /* 0x003f480005487984 */ /* 0x000ee20000004a00 */
[----:B------:R-:W-:-:S02]  /*2f40*/  FFMA R87, R8, R75, R87 ;  /* 0x0000004b08577223 */ /* 0x000fc40000000057 */
[----:B------:R-:W-:Y:S01]  /*2f50*/  FFMA R80, R23, R49, R80 ;  /* 0x0000003117507223 */ /* 0x000fe20000000050 */
[----:B------:R-:W4:Y:S01]  /*2f60*/  LDS.64 R74, [R5.X4+0x4d58] ;  /* 0x004d5800054a7984 */ /* 0x000f220000004a00 */
[C---:B------:R-:W-:Y:S02]  /*2f70*/  FFMA R23, R8.reuse, R23, R83 ;  /* 0x0000001708177223 */ /* 0x040fe40000000053 */
[C---:B------:R-:W-:Y:S01]  /*2f80*/  FFMA R90, R8.reuse, R41, R90 ;  /* 0x00000029085a7223 */ /* 0x040fe2000000005a */
[----:B------:R-:W5:Y:S01]  /*2f90*/  LDS.64 R76, [R5.X4+0x5b68] ;  /* 0x005b6800054c7984 */ /* 0x000f620000004a00 */
[----:B------:R-:W-:Y:S02]  /*2fa0*/  FFMA R91, R8, R45, R91 ;  /* 0x0000002d085b7223 */ /* 0x000fe4000000005b */
[----:B--2---:R-:W-:Y:S02]  /*2fb0*/  FFMA R83, R70, R63, R40 ;  /* 0x0000003f46537223 */ /* 0x004fe40000000028 */
[----:B------:R-:W-:-:S02]  /*2fc0*/  FFMA R81, R41, R49, R81 ;  /* 0x0000003129517223 */ /* 0x000fc40000000051 */
[-C--:B------:R-:W-:Y:S02]  /*2fd0*/  FFMA R79, R43, R49.reuse, R79 ;  /* 0x000000312b4f7223 */ /* 0x080fe4000000004f */
[----:B------:R-:W-:Y:S02]  /*2fe0*/  FFMA R78, R45, R49, R78 ;  /* 0x000000312d4e7223 */ /* 0x000fe4000000004e */
[----:B------:R-:W-:Y:S02]  /*2ff0*/  FFMA R12, R68, R9, R12 ;  /* 0x00000009440c7223 */ /* 0x000fe4000000000c */
[C---:B------:R-:W-:Y:S02]  /*3000*/  FFMA R47, R70.reuse, R67, R47 ;  /* 0x00000043462f7223 */ /* 0x040fe4000000002f */
[C---:B------:R-:W-:Y:S02]  /*3010*/  FFMA R85, R70.reuse, R13, R85 ;  /* 0x0000000d46557223 */ /* 0x040fe40000000055 */
[----:B------:R-:W-:-:S02]  /*3020*/  FFMA R102, R70, R36, R102 ;  /* 0x0000002446667223 */ /* 0x000fc40000000066 */
[----:B------:R-:W-:Y:S02]  /*3030*/  FFMA R83, R24, R71, R83 ;  /* 0x0000004718537223 */ /* 0x000fe40000000053 */
[C---:B0-----:R-:W-:Y:S02]  /*3040*/  FFMA R48, R56.reuse, R67, R48 ;  /* 0x0000004338307223 */ /* 0x041fe40000000030 */
[CC--:B------:R-:W-:Y:S02]  /*3050*/  FFMA R40, R56.reuse, R32.reuse, R101 ;  /* 0x0000002038287223 */ /* 0x0c0fe40000000065 */
[-C--:B------:R-:W-:Y:S02]  /*3060*/  FFMA R41, R56, R63.reuse, R7 ;  /* 0x0000003f38297223 */ /* 0x080fe40000000007 */
[----:B------:R-:W-:Y:S02]  /*3070*/  FFMA R101, R70, R32, R26 ;  /* 0x0000002046657223 */ /* 0x000fe4000000001a */
[----:B-1----:R-:W-:-:S02]  /*3080*/  FFMA R8, R58, R63, R16 ;  /* 0x0000003f3a087223 */ /* 0x002fc40000000010 */
[-C--:B------:R-:W-:Y:S02]  /*3090*/  FFMA R16, R68, R63.reuse, R22 ;  /* 0x0000003f44107223 */ /* 0x080fe40000000016 */
[-C--:B---3--:R-:W-:Y:S02]  /*30a0*/  FFMA R49, R72, R63.reuse, R42 ;  /* 0x0000003f48317223 */ /* 0x088fe4000000002a */
[-C--:B------:R-:W-:Y:S02]  /*30b0*/  FFMA R22, R58, R32.reuse, R29 ;  /* 0x000000203a167223 */ /* 0x080fe4000000001d */
[-C--:B----4-:R-:W-:Y:S02]  /*30c0*/  FFMA R7, R74, R63.reuse, R44 ;  /* 0x0000003f4a077223 */ /* 0x090fe4000000002c */
[----:B------:R-:W-:Y:S02]  /*30d0*/  FFMA R42, R68, R32, R27 ;  /* 0x00000020442a7223 */ /* 0x000fe4000000001b */
[----:B-----5:R-:W-:-:S02]  /*30e0*/  FFMA R62, R76, R63, R62 ;  /* 0x0000003f4c3e7223 */ /* 0x020fc4000000003e */
[C---:B------:R-:W-:Y:S02]  /*30f0*/  FFMA R26, R56.reuse, R18, R95 ;  /* 0x00000012381a7223 */ /* 0x040fe4000000005f */
[----:B------:R-:W-:Y:S02]  /*3100*/  FFMA R43, R56, R9, R23 ;  /* 0x00000009382b7223 */ /* 0x000fe40000000017 */
[----:B------:R-:W-:Y:S02]  /*3110*/  FFMA R27, R76, R32, R53 ;  /* 0x000000204c1b7223 */ /* 0x000fe40000000035 */
[C---:B------:R-:W-:Y:S02]  /*3120*/  FFMA R63, R56.reuse, R13, R89 ;  /* 0x0000000d383f7223 */ /* 0x040fe40000000059 */
[C---:B------:R-:W-:Y:S02]  /*3130*/  FFMA R95, R56.reuse, R36, R107 ;  /* 0x00000024385f7223 */ /* 0x040fe4000000006b */
[----:B------:R-:W-:-:S02]  /*3140*/  FFMA R44, R56, R50, R80 ;  /* 0x00000032382c7223 */ /* 0x000fc40000000050 */
[----:B------:R-:W-:Y:S02]  /*3150*/  FFMA R23, R20, R57, R48 ;  /* 0x0000003914177223 */ /* 0x000fe40000000030 */
[-C--:B------:R-:W-:Y:S02]  /*3160*/  FFMA R55, R58, R67.reuse, R55 ;  /* 0x000000433a377223 */ /* 0x080fe40000000037 */
[C---:B------:R-:W-:Y:S02]  /*3170*/  FFMA R56, R68.reuse, R18, R105 ;  /* 0x0000001244387223 */ /* 0x040fe40000000069 */
[C---:B------:R-:W-:Y:S02]  /*3180*/  FFMA R53, R68.reuse, R67, R39 ;  /* 0x0000004344357223 */ /* 0x040fe40000000027 */
[----:B------:R-:W-:Y:S02]  /*3190*/  FFMA R48, R68, R36, R103 ;  /* 0x0000002444307223 */ /* 0x000fe40000000067 */
[----:B------:R-:W-:-:S02]  /*31a0*/  FFMA R52, R72, R32, R52 ;  /* 0x0000002048347223 */ /* 0x000fc40000000034 */
[----:B------:R-:W-:Y:S02]  /*31b0*/  FFMA R35, R74, R32, R35 ;  /* 0x000000204a237223 */ /* 0x000fe40000000023 */
[C---:B------:R-:W-:Y:S02]  /*31c0*/  FFMA R80, R58.reuse, R13, R86 ;  /* 0x0000000d3a507223 */ /* 0x040fe40000000056 */
[----:B------:R-:W-:Y:S02]  /*31d0*/  FFMA R45, R58, R50, R81 ;  /* 0x000000323a2d7223 */ /* 0x000fe40000000051 */
[C---:B------:R-:W-:Y:S02]  /*31e0*/  FFMA R32, R33.reuse, R57, R40 ;  /* 0x0000003921207223 */ /* 0x040fe40000000028 */
[----:B------:R-:W-:Y:S02]  /*31f0*/  FFMA R81, R33, R59, R22 ;  /* 0x0000003b21517223 */ /* 0x000fe40000000016 */
[----:B------:R-:W-:-:S02]  /*3200*/  FFMA R86, R68, R13, R88 ;  /* 0x0000000d44567223 */ /* 0x000fc40000000058 */
[-C--:B------:R-:W-:Y:S02]  /*3210*/  FFMA R29, R24, R57.reuse, R41 ;  /* 0x00000039181d7223 */ /* 0x080fe40000000029 */
[----:B------:R-:W-:Y:S02]  /*3220*/  FFMA R40, R10, R57, R43 ;  /* 0x000000390a287223 */ /* 0x000fe4000000002b */
[----:B------:R-:W-:Y:S02]  /*3230*/  FFMA R22, R20, R59, R55 ;  /* 0x0000003b14167223 */ /* 0x000fe40000000037 */
[----:B------:R-:W-:Y:S02]  /*3240*/  FFMA R68, R68, R50, R79 ;  /* 0x0000003244447223 */ /* 0x000fe4000000004f */
[----:B------:R-:W-:Y:S02]  /*3250*/  FFMA R39, R24, R69, R16 ;  /* 0x0000004518277223 */ /* 0x000fe40000000010 */
[----:B------:R-:W-:-:S02]  /*3260*/  FFMA R104, R58, R18, R104 ;  /* 0x000000123a687223 */ /* 0x000fc40000000068 */
[C---:B------:R-:W-:Y:S02]  /*3270*/  FFMA R43, R58.reuse, R36, R108 ;  /* 0x000000243a2b7223 */ /* 0x040fe4000000006c */
[----:B------:R-:W-:Y:S02]  /*3280*/  FFMA R41, R58, R9, R90 ;  /* 0x000000093a297223 */ /* 0x000fe4000000005a */
[-C--:B------:R-:W-:Y:S01]  /*3290*/  FFMA R79, R19, R69.reuse, R56 ;  /* 0x00000045134f7223 */ /* 0x080fe20000000038 */
[----:B------:R-:W0:Y:S01]  /*32a0*/  LDS R58, [R5.X4+0x710] ;  /* 0x00071000053a7984 */ /* 0x000e220000004800 */
[-C--:B------:R-:W-:Y:S02]  /*32b0*/  FFMA R16, R20, R69.reuse, R53 ;  /* 0x0000004514107223 */ /* 0x080fe40000000035 */
[----:B------:R-:W-:Y:S02]  /*32c0*/  FFMA R55, R37, R69, R48 ;  /* 0x0000004525377223 */ /* 0x000fe40000000030 */
[----:B------:R-:W-:-:S02]  /*32d0*/  FFMA R48, R70, R18, R61 ;  /* 0x0000001246307223 */ /* 0x000fc4000000003d */
[C---:B------:R-:W-:Y:S02]  /*32e0*/  FFMA R53, R70.reuse, R9, R91 ;  /* 0x0000000946357223 */ /* 0x040fe4000000005b */
[----:B------:R-:W-:Y:S02]  /*32f0*/  FFMA R56, R70, R50, R78 ;  /* 0x0000003246387223 */ /* 0x000fe4000000004e */
[----:B------:R-:W-:Y:S02]  /*3300*/  FFMA R89, R24, R59, R8 ;  /* 0x0000003b18597223 */ /* 0x000fe40000000008 */
[----:B------:R-:W-:Y:S02]  /*3310*/  FFMA R88, R33, R69, R42 ;  /* 0x0000004521587223 */ /* 0x000fe4000000002a */
[-C--:B------:R-:W-:Y:S02]  /*3320*/  FFMA R80, R14, R59.reuse, R80 ;  /* 0x0000003b0e507223 */ /* 0x080fe40000000050 */
[----:B------:R-:W-:-:S02]  /*3330*/  FFMA R8, R19, R59, R104 ;  /* 0x0000003b13087223 */ /* 0x000fc40000000068 */
[-C--:B------:R-:W-:Y:S02]  /*3340*/  FFMA R43, R37, R59.reuse, R43 ;  /* 0x0000003b252b7223 */ /* 0x080fe4000000002b */
[CC--:B------:R-:W-:Y:S02]  /*3350*/  FFMA R41, R10.reuse, R59.reuse, R41 ;  /* 0x0000003b0a297223 */ /* 0x0c0fe40000000029 */
[----:B------:R-:W-:Y:S02]  /*3360*/  FFMA R45, R51, R59, R45 ;  /* 0x0000003b332d7223 */ /* 0x000fe4000000002d */
[----:B------:R-:W-:Y:S02]  /*3370*/  FFMA R42, R10, R69, R12 ;  /* 0x000000450a2a7223 */ /* 0x000fe4000000000c */
[----:B------:R-:W-:Y:S02]  /*3380*/  FFMA R70, R20, R71, R47 ;  /* 0x0000004714467223 */ /* 0x000fe4000000002f */
[----:B------:R-:W-:-:S02]  /*3390*/  FFMA R86, R14, R69, R86 ;  /* 0x000000450e567223 */ /* 0x000fc40000000056 */
[----:B------:R-:W-:Y:S02]  /*33a0*/  FFMA R12, R51, R69, R68 ;  /* 0x00000045330c7223 */ /* 0x000fe40000000044 */
[-C--:B------:R-:W-:Y:S02]  /*33b0*/  FFMA R101, R33, R71.reuse, R101 ;  /* 0x0000004721657223 */ /* 0x080fe40000000065 */
[-C--:B------:R-:W-:Y:S02]  /*33c0*/  FFMA R85, R14, R71.reuse, R85 ;  /* 0x000000470e557223 */ /* 0x080fe40000000055 */
[-C--:B------:R-:W-:Y:S02]  /*33d0*/  FFMA R78, R19, R71.reuse, R48 ;  /* 0x00000047134e7223 */ /* 0x080fe40000000030 */
[-C--:B------:R-:W-:Y:S01]  /*33e0*/  FFMA R59, R37, R71.reuse, R102 ;  /* 0x00000047253b7223 */ /* 0x080fe20000000066 */
[----:B------:R-:W-:Y:S01]  /*33f0*/  LDS R48, [R5.X4+0x5b70] ;  /* 0x005b700005307984 */ /* 0x000fe20000004800 */
[----:B------:R-:W-:-:S02]  /*3400*/  FFMA R53, R10, R71, R53 ;  /* 0x000000470a357223 */ /* 0x000fc40000000035 */
[----:B------:R-:W-:Y:S02]  /*3410*/  FFMA R47, R51, R71, R56 ;  /* 0x00000047332f7223 */ /* 0x000fe40000000038 */
[C---:B------:R-:W-:Y:S01]  /*3420*/  FFMA R84, R72.reuse, R13, R84 ;  /* 0x0000000d48547223 */ /* 0x040fe20000000054 */
[----:B------:R-:W1:Y:S01]  /*3430*/  LDS R56, [R5.X4+0x2330] ;  /* 0x0023300005387984 */ /* 0x000e620000004800 */
[C---:B------:R-:W-:Y:S02]  /*3440*/  FFMA R64, R72.reuse, R18, R64 ;  /* 0x0000001248407223 */ /* 0x040fe40000000040 */
[C---:B------:R-:W-:Y:S02]  /*3450*/  FFMA R68, R72.reuse, R67, R54 ;  /* 0x0000004348447223 */ /* 0x040fe40000000036 */
[C---:B------:R-:W-:Y:S01]  /*3460*/  FFMA R91, R72.reuse, R36, R94 ;  /* 0x00000024485b7223 */ /* 0x040fe2000000005e */
[----:B------:R-:W-:Y:S01]  /*3470*/  LDS R54, [R5.X4+0x3140] ;  /* 0x0031400005367984 */ /* 0x000fe20000004800 */
[----:B------:R-:W-:-:S02]  /*3480*/  FFMA R61, R72, R9, R92 ;  /* 0x00000009483d7223 */ /* 0x000fc4000000005c */
[----:B------:R-:W-:Y:S02]  /*3490*/  FFMA R71, R72, R50, R17 ;  /* 0x0000003248477223 */ /* 0x000fe40000000011 */
[----:B------:R-:W-:Y:S02]  /*34a0*/  FFMA R69, R24, R73, R49 ;  /* 0x0000004918457223 */ /* 0x000fe40000000031 */
[-C--:B------:R-:W-:Y:S01]  /*34b0*/  FFMA R63, R14, R57.reuse, R63 ;  /* 0x000000390e3f7223 */ /* 0x080fe2000000003f */
[----:B------:R-:W2:Y:S01]  /*34c0*/  LDS R49, [R5.X4+0x3f50] ;  /* 0x003f500005317984 */ /* 0x000ea20000004800 */
[-C--:B------:R-:W-:Y:S02]  /*34d0*/  FFMA R26, R19, R57.reuse, R26 ;  /* 0x00000039131a7223 */ /* 0x080fe4000000001a */
[-C--:B------:R-:W-:Y:S02]  /*34e0*/  FFMA R95, R37, R57.reuse, R95 ;  /* 0x00000039255f7223 */ /* 0x080fe4000000005f */
[----:B------:R-:W-:-:S02]  /*34f0*/  FFMA R44, R51, R57, R44 ;  /* 0x00000039332c7223 */ /* 0x000fc4000000002c */
[-C--:B------:R-:W-:Y:S01]  /*3500*/  FFMA R72, R33, R73.reuse, R52 ;  /* 0x0000004921487223 */ /* 0x080fe20000000034 */
[----:B------:R-:W3:Y:S01]  /*3510*/  LDS R57, [R5.X4+0x1520] ;  /* 0x0015200005397984 */ /* 0x000ee20000004800 */
[-C--:B------:R-:W-:Y:S02]  /*3520*/  FFMA R17, R20, R73.reuse, R68 ;  /* 0x0000004914117223 */ /* 0x080fe40000000044 */
[-C--:B------:R-:W-:Y:S01]  /*3530*/  FFMA R84, R14, R73.reuse, R84 ;  /* 0x000000490e547223 */ /* 0x080fe20000000054 */
[----:B------:R-:W4:Y:S01]  /*3540*/  LDS R52, [R5.X4+0x4d60] ;  /* 0x004d600005347984 */ /* 0x000f220000004800 */
[-C--:B------:R-:W-:Y:S02]  /*3550*/  FFMA R64, R19, R73.reuse, R64 ;  /* 0x0000004913407223 */ /* 0x080fe40000000040 */
[-C--:B------:R-:W-:Y:S02]  /*3560*/  FFMA R91, R37, R73.reuse, R91 ;  /* 0x00000049255b7223 */ /* 0x080fe4000000005b */
[----:B------:R-:W-:-:S02]  /*3570*/  FFMA R61, R10, R73, R61 ;  /* 0x000000490a3d7223 */ /* 0x000fc4000000003d */
[C---:B------:R-:W-:Y:S02]  /*3580*/  FFMA R68, R74.reuse, R13, R30 ;  /* 0x0000000d4a447223 */ /* 0x040fe4000000001e */
[----:B------:R-:W-:Y:S02]  /*3590*/  FFMA R73, R51, R73, R71 ;  /* 0x0000004933497223 */ /* 0x000fe40000000047 */
[C---:B------:R-:W-:Y:S02]  /*35a0*/  FFMA R30, R74.reuse, R18, R66 ;  /* 0x000000124a1e7223 */ /* 0x040fe40000000042 */
[----:B------:R-:W-:Y:S02]  /*35b0*/  FFMA R31, R74, R36, R31 ;  /* 0x000000244a1f7223 */ /* 0x000fe4000000001f */
[----:B------:R-:W-:Y:S02]  /*35c0*/  FFMA R46, R76, R13, R46 ;  /* 0x0000000d4c2e7223 */ /* 0x000fe4000000002e */
[----:B------:R-:W-:-:S02]  /*35d0*/  FFMA R60, R74, R67, R60 ;  /* 0x000000434a3c7223 */ /* 0x000fc4000000003c */
[C---:B------:R-:W-:Y:S02]  /*35e0*/  FFMA R71, R74.reuse, R9, R93 ;  /* 0x000000094a477223 */ /* 0x040fe4000000005d */
[----:B------:R-:W-:Y:S02]  /*35f0*/  FFMA R110, R74, R50, R110 ;  /* 0x000000324a6e7223 */ /* 0x000fe4000000006e */
[C---:B------:R-:W-:Y:S02]  /*3600*/  FFMA R106, R76.reuse, R18, R106 ;  /* 0x000000124c6a7223 */ /* 0x040fe4000000006a */
[C---:B------:R-:W-:Y:S02]  /*3610*/  FFMA R65, R76.reuse, R67, R65 ;  /* 0x000000434c417223 */ /* 0x040fe40000000041 */
[C---:B------:R-:W-:Y:S02]  /*3620*/  FFMA R36, R76.reuse, R36, R109 ;  /* 0x000000244c247223 */ /* 0x040fe4000000006d */
[----:B------:R-:W-:-:S02]  /*3630*/  FFMA R13, R76, R9, R87 ;  /* 0x000000094c0d7223 */ /* 0x000fc40000000057 */
[----:B------:R-:W-:Y:S02]  /*3640*/  FFMA R92, R24, R75, R7 ;  /* 0x0000004b185c7223 */ /* 0x000fe40000000007 */
[----:B------:R-:W-:Y:S02]  /*3650*/  FFMA R50, R76, R50, R82 ;  /* 0x000000324c327223 */ /* 0x000fe40000000052 */
[----:B------:R-:W-:Y:S02]  /*3660*/  FFMA R62, R24, R77, R62 ;  /* 0x0000004d183e7223 */ /* 0x000fe4000000003e */
[-C--:B------:R-:W-:Y:S02]  /*3670*/  FFMA R74, R33, R75.reuse, R35 ;  /* 0x0000004b214a7223 */ /* 0x080fe40000000023 */
[-C--:B------:R-:W-:Y:S02]  /*3680*/  FFMA R66, R14, R75.reuse, R68 ;  /* 0x0000004b0e427223 */ /* 0x080fe40000000044 */
[----:B------:R-:W-:-:S02]  /*3690*/  FFMA R7, R19, R75, R30 ;  /* 0x0000004b13077223 */ /* 0x000fc4000000001e */
[----:B------:R-:W-:Y:S02]  /*36a0*/  FFMA R90, R37, R75, R31 ;  /* 0x0000004b255a7223 */ /* 0x000fe4000000001f */
[-C--:B------:R-:W-:Y:S02]  /*36b0*/  FFMA R9, R33, R77.reuse, R27 ;  /* 0x0000004d21097223 */ /* 0x080fe4000000001b */
[----:B------:R-:W-:Y:S02]  /*36c0*/  FFMA R82, R14, R77, R46 ;  /* 0x0000004d0e527223 */ /* 0x000fe4000000002e */
[----:B0-----:R-:W-:Y:S02]  /*36d0*/  FFMA R68, R58, R25, R29 ;  /* 0x000000193a447223 */ /* 0x001fe4000000001d */
[-C--:B------:R-:W-:Y:S02]  /*36e0*/  FFMA R60, R20, R75.reuse, R60 ;  /* 0x0000004b143c7223 */ /* 0x080fe4000000003c */
[----:B------:R-:W-:-:S02]  /*36f0*/  FFMA R71, R10, R75, R71 ;  /* 0x0000004b0a477223 */ /* 0x000fc40000000047 */
[-C--:B------:R-:W-:Y:S02]  /*3700*/  FFMA R19, R19, R77.reuse, R106 ;  /* 0x0000004d13137223 */ /* 0x080fe4000000006a */
[-C--:B------:R-:W-:Y:S02]  /*3710*/  FFMA R46, R20, R77.reuse, R65 ;  /* 0x0000004d142e7223 */ /* 0x080fe40000000041 */
[-C--:B------:R-:W-:Y:S02]  /*3720*/  FFMA R14, R37, R77.reuse, R36 ;  /* 0x0000004d250e7223 */ /* 0x080fe40000000024 */
[----:B------:R-:W-:Y:S02]  /*3730*/  FFMA R13, R10, R77, R13 ;  /* 0x0000004d0a0d7223 */ /* 0x000fe4000000000d */
[-C--:B-1----:R-:W-:Y:S02]  /*3740*/  FFMA R31, R56, R25.reuse, R39 ;  /* 0x00000019381f7223 */ /* 0x082fe40000000027 */
[----:B--2---:R-:W-:-:S02]  /*3750*/  FFMA R29, R49, R25, R69 ;  /* 0x00000019311d7223 */ /* 0x004fc40000000045 */
[C---:B------:R-:W-:Y:S02]  /*3760*/  FFMA R75, R51.reuse, R75, R110 ;  /* 0x0000004b334b7223 */ /* 0x040fe4000000006e */
[----:B------:R-:W-:Y:S02]  /*3770*/  FFMA R77, R51, R77, R50 ;  /* 0x0000004d334d7223 */ /* 0x000fe40000000032 */
[-C--:B---3--:R-:W-:Y:S02]  /*3780*/  FFMA R67, R57, R25.reuse, R89 ;  /* 0x0000001939437223 */ /* 0x088fe40000000059 */
[-C--:B------:R-:W-:Y:S02]  /*3790*/  FFMA R30, R54, R25.reuse, R83 ;  /* 0x00000019361e7223 */ /* 0x080fe40000000053 */
[-C--:B----4-:R-:W-:Y:S02]  /*37a0*/  FFMA R27, R52, R25.reuse, R92 ;  /* 0x00000019341b7223 */ /* 0x090fe4000000005c */
[----:B------:R-:W-:-:S02]  /*37b0*/  FFMA R69, R48, R25, R62 ;  /* 0x0000001930457223 */ /* 0x000fc4000000003e */
[-C--:B------:R-:W-:Y:S02]  /*37c0*/  FFMA R39, R58, R34.reuse, R32 ;  /* 0x000000223a277223 */ /* 0x080fe40000000020 */
[-C--:B------:R-:W-:Y:S02]  /*37d0*/  FFMA R37, R57, R34.reuse, R81 ;  /* 0x0000002239257223 */ /* 0x080fe40000000051 */
[-C--:B------:R-:W-:Y:S02]  /*37e0*/  FFMA R36, R56, R34.reuse, R88 ;  /* 0x0000002238247223 */ /* 0x080fe40000000058 */
[-C--:B------:R-:W-:Y:S02]  /*37f0*/  FFMA R35, R54, R34.reuse, R101 ;  /* 0x0000002236237223 */ /* 0x080fe40000000065 */
[-C--:B------:R-:W-:Y:S02]  /*3800*/  FFMA R33, R49, R34.reuse, R72 ;  /* 0x0000002231217223 */ /* 0x080fe40000000048 */
        /* <DEDUP_REMOVED lines=8> */
[-C--:B------:R-:W-:Y:S02]  /*3890*/  FFMA R92, R54, R38.reuse, R59 ;  /* 0x00000026365c7223 */ /* 0x080fe4000000003b */
[CC--:B------:R-:W-:Y:S02]  /*38a0*/  FFMA R91, R49.reuse, R38.reuse, R91 ;  /* 0x00000026315b7223 */ /* 0x0c0fe4000000005b */
[----:B------:R-:W-:Y:S02]  /*38b0*/  FFMA R90, R52, R38, R90 ;  /* 0x00000026345a7223 */ /* 0x000fe4000000005a */
[-C--:B------:R-:W-:Y:S02]  /*38c0*/  FFMA R84, R49, R15.reuse, R84 ;  /* 0x0000000f31547223 */ /* 0x080fe40000000054 */
[----:B------:R-:W-:-:S02]  /*38d0*/  FFMA R82, R48, R15, R82 ;  /* 0x0000000f30527223 */ /* 0x000fc40000000052 */
[CC--:B------:R-:W-:Y:S02]  /*38e0*/  FFMA R9, R49.reuse, R28.reuse, R64 ;  /* 0x0000001c31097223 */ /* 0x0c0fe40000000040 */
[C---:B------:R-:W-:Y:S02]  /*38f0*/  FFMA R7, R48.reuse, R28, R19 ;  /* 0x0000001c30077223 */ /* 0x040fe40000000013 */
[CC--:B------:R-:W-:Y:S02]  /*3900*/  FFMA R18, R49.reuse, R21.reuse, R17 ;  /* 0x0000001531127223 */ /* 0x0c0fe40000000011 */
[C---:B------:R-:W-:Y:S02]  /*3910*/  FFMA R16, R48.reuse, R21, R46 ;  /* 0x0000001530107223 */ /* 0x040fe4000000002e */
[----:B------:R-:W-:Y:S02]  /*3920*/  FFMA R38, R48, R38, R14 ;  /* 0x0000002630267223 */ /* 0x000fe4000000000e */
        /* <DEDUP_REMOVED lines=25> */
[----:B------:R-:W-:Y:S01]  /*3ac0*/  FFMA R48, R48, R6, R77 ;  /* 0x0000000630307223 */ /* 0x000fe2000000004d */
[----:B------:R-:W-:Y:S01]  /*3ad0*/  @!P4 CALL.REL.NOINC `(.L_x_6) ;  /* 0x000000100000c944 */ /* 0x000fe20003c00000 */
[----:B------:R-:W-:Y:S05]  /*3ae0*/  BRA `(.L_x_7) ;  /* 0xffffd4a000007947 */ /* 0x000fea000383ffff */
.L_x_6:
[----:B------:R-:W0:Y:S01]  /*3af0*/  S2R R5, SR_CTAID.X ;  /* 0x0000000000057919 */ /* 0x000e220000002500 */
[----:B------:R-:W-:Y:S01]  /*3b00*/  HFMA2.MMA R59, -RZ, RZ, 0, 2.384185791015625e-07 ;  /* 0x00000004ff3b7435 */ /* 0x000fe200000001ff */
[----:B0-----:R-:W-:-:S04]  /*3b10*/  SHF.R.S32.HI R55, RZ, 0x3, R5 ;  /* 0x00000003ff377819 */ /* 0x001fc80000011405 */
[----:B------:R-:W-:-:S04]  /*3b20*/  LEA R2, R55, R4, 0x1 ;  /* 0x0000000437027211 */ /* 0x000fc800078e08ff */
[----:B------:R-:W-:-:S05]  /*3b30*/  SHF.L.U32 R2, R2, 0x3, RZ ;  /* 0x0000000302027819 */ /* 0x000fca00000006ff */
[----:B------:R-:W-:-:S05]  /*3b40*/  IMAD.WIDE R2, R2, R59, c[0x0][0x178] ;  /* 0x00005e0002027625 */ /* 0x000fca00078e023b */
[----:B------:R-:W2:Y:S04]  /*3b50*/  LDG.E.CONSTANT R6, [R2.64] ;  /* 0x0000000402067981 */ /* 0x000ea8000c1e9900 */
[----:B------:R-:W3:Y:S04]  /*3b60*/  LDG.E.CONSTANT R12, [R2.64+0x4] ;  /* 0x00000404020c7981 */ /* 0x000ee8000c1e9900 */
[----:B------:R0:W4:Y:S04]  /*3b70*/  LDG.E.CONSTANT R57, [R2.64+0x8] ;  /* 0x0000080402397981 */ /* 0x000128000c1e9900 */
[----:B------:R0:W5:Y:S04]  /*3b80*/  LDG.E.CONSTANT R21, [R2.64+0xc] ;  /* 0x00000c0402157981 */ /* 0x000168000c1e9900 */
[----:B------:R0:W5:Y:S04]  /*3b90*/  LDG.E.CONSTANT R13, [R2.64+0x10] ;  /* 0x00001004020d7981 */ /* 0x000168000c1e9900 */
[----:B------:R0:W5:Y:S04]  /*3ba0*/  LDG.E.CONSTANT R11, [R2.64+0x14] ;  /* 0x00001404020b7981 */ /* 0x000168000c1e9900 */
[----:B------:R0:W5:Y:S04]  /*3bb0*/  LDG.E.CONSTANT R0, [R2.64+0x18] ;  /* 0x0000180402007981 */ /* 0x000168000c1e9900 */
[----:B------:R0:W5:Y:S04]  /*3bc0*/  LDG.E.CONSTANT R15, [R2.64+0x1c] ;  /* 0x00001c04020f7981 */ /* 0x000168000c1e9900 */
[----:B------:R-:W1:Y:S01]  /*3bd0*/  S2R R113, SR_TID.X ;  /* 0x0000000000717919 */ /* 0x000e620000002100 */
[----:B------:R-:W-:Y:S01]  /*3be0*/  LOP3.LUT R5, R5, 0x7, RZ, 0xc0, !PT ;  /* 0x0000000705057812 */ /* 0x000fe200078ec0ff */
[----:B-1----:R-:W-:-:S04]  /*3bf0*/  IMAD R53, R4, -0xe0, R113 ;  /* 0xffffff2004357824 */ /* 0x002fc800078e0271 */
[----:B------:R-:W-:-:S04]  /*3c00*/  IMAD R4, R4, 0x18800, R53 ;  /* 0x0001880004047824 */ /* 0x000fc800078e0235 */
[----:B------:R-:W-:-:S04]  /*3c10*/  IMAD R4, R55, 0x31000, R4 ;  /* 0x0003100037047824 */ /* 0x000fc800078e0204 */
[----:B------:R-:W-:-:S04]  /*3c20*/  IMAD R4, R5, 0x620, R4 ;  /* 0x0000062005047824 */ /* 0x000fc800078e0204 */
[----:B------:R-:W-:-:S04]  /*3c30*/  IMAD.WIDE R4, R4, R59, c[0x0][0x170] ;  /* 0x00005c0004047625 */ /* 0x000fc800078e023b */
[----:B--2---:R-:W-:Y:S02]  /*3c40*/  FADD R68, R68, R6 ;  /* 0x0000000644447221 */ /* 0x004fe40000000000 */
[----:B---3--:R-:W-:-:S03]  /*3c50*/  FADD R36, R36, R12 ;  /* 0x0000000c24247221 */ /* 0x008fc60000000000 */
[----:B0-----:R-:W-:Y:S01]  /*3c60*/  FMNMX R3, RZ, R68, !PT ;  /* 0x00000044ff037209 */ /* 0x001fe20007800000 */
[--C-:B------:R-:W-:Y:S02]  /*3c70*/  FADD R2, R27, R6.reuse ;  /* 0x000000061b027221 */ /* 0x100fe40000000000 */
[----:B----4-:R-:W-:Y:S02]  /*3c80*/  FADD R86, R86, R57 ;  /* 0x0000003956567221 */ /* 0x010fe40000000000 */
[----:B------:R0:W-:Y:S01]  /*3c90*/  STG.E [R4.64], R3 ;  /* 0x0000000304007986 */ /* 0x0001e2000c101904 */
[--C-:B------:R-:W-:Y:S01]  /*3ca0*/  FADD R67, R67, R6.reuse ;  /* 0x0000000643437221 */ /* 0x100fe20000000000 */
[----:B------:R-:W-:Y:S01]  /*3cb0*/  FMNMX R53, RZ, R2, !PT ;  /* 0x00000002ff357209 */ /* 0x000fe20007800000 */
[--C-:B------:R-:W-:Y:S02]  /*3cc0*/  FADD R31, R31, R6.reuse ;  /* 0x000000061f1f7221 */ /* 0x100fe40000000000 */
[--C-:B------:R-:W-:Y:S01]  /*3cd0*/  FADD R30, R30, R6.reuse ;  /* 0x000000061e1e7221 */ /* 0x100fe20000000000 */
[----:B0-----:R-:W-:Y:S01]  /*3ce0*/  FMNMX R3, RZ, R36, !PT ;  /* 0x00000024ff037209 */ /* 0x001fe20007800000 */
[----:B------:R-:W-:-:S02]  /*3cf0*/  FADD R29, R29, R6 ;  /* 0x000000061d1d7221 */ /* 0x000fc40000000000 */
[----:B------:R-:W-:Y:S02]  /*3d00*/  FADD R6, R69, R6 ;  /* 0x0000000645067221 */ /* 0x000fe40000000000 */
[----:B------:R0:W-:Y:S01]  /*3d10*/  STG.E [R4.64+0xcb00], R3 ;  /* 0x00cb000304007986 */ /* 0x0001e2000c101904 */
[--C-:B-----5:R-:W-:Y:S02]  /*3d20*/  FADD R2, R25, R21.reuse ;  /* 0x0000001519027221 */ /* 0x120fe40000000000 */
[--C-:B------:R-:W-:Y:S02]  /*3d30*/  FADD R24, R24, R21.reuse ;  /* 0x0000001518187221 */ /* 0x100fe40000000000 */
[--C-:B------:R-:W-:Y:S01]  /*3d40*/  FADD R10, R10, R21.reuse ;  /* 0x000000150a0a7221 */ /* 0x100fe20000000000 */
[----:B------:R-:W-:Y:S02]  /*3d50*/  FMNMX R55, RZ, R6, !PT ;  /* 0x00000006ff377209 */ /* 0x000fe40007800000 */
[----:B0-----:R-:W-:Y:S01]  /*3d60*/  FMNMX R3, RZ, R86, !PT ;  /* 0x00000056ff037209 */ /* 0x001fe20007800000 */
[----:B------:R-:W-:Y:S01]  /*3d70*/  FADD R6, R9, R21 ;  /* 0x0000001509067221 */ /* 0x000fe20000000000 */
[----:B------:R-:W-:-:S03]  /*3d80*/  FMNMX R9, RZ, R10, !PT ;  /* 0x0000000aff097209 */ /* 0x000fc60007800000 */
[----:B------:R0:W-:Y:S01]  /*3d90*/  STG.E [R4.64+0x18f00], R3 ;  /* 0x018f000304007986 */ /* 0x0001e2000c101904 */
[--C-:B------:R-:W-:Y:S02]  /*3da0*/  FADD R22, R22, R13.reuse ;  /* 0x0000000d16167221 */ /* 0x100fe40000000000 */
[--C-:B------:R-:W-:Y:S02]  /*3db0*/  FADD R20, R20, R13.reuse ;  /* 0x0000000d14147221 */ /* 0x100fe40000000000 */
[----:B------:R-:W-:Y:S01]  /*3dc0*/  FADD R18, R18, R13 ;  /* 0x0000000d12127221 */ /* 0x000fe20000000000 */
[----:B0-----:R-:W-:Y:S01]  /*3dd0*/  FMNMX R3, RZ, R2, !PT ;  /* 0x00000002ff037209 */ /* 0x001fe20007800000 */
[----:B------:R-:W-:Y:S01]  /*3de0*/  FADD R2, R7, R21 ;  /* 0x0000001507027221 */ /* 0x000fe20000000000 */
[----:B------:R-:W-:Y:S01]  /*3df0*/  FMNMX R7, RZ, R24, !PT ;  /* 0x00000018ff077209 */ /* 0x000fe20007800000 */
[----:B------:R0:W-:Y:S01]  /*3e00*/  STG.E [R4.64+0x25680], R9 ;  /* 0x0256800904007986 */ /* 0x0001e2000c101904 */
[----:B------:R-:W-:Y:S01]  /*3e10*/  FMNMX R27, RZ, R30, !PT ;  /* 0x0000001eff1b7209 */ /* 0x000fe20007800000 */
[----:B------:R-:W-:-:S02]  /*3e20*/  FADD R32, R32, R12 ;  /* 0x0000000c20207221 */ /* 0x000fc40000000000 */
[----:B------:R1:W-:Y:S01]  /*3e30*/  STG.E [R4.64+0x24f80], R3 ;  /* 0x024f800304007986 */ /* 0x0003e2000c101904 */
[----:B------:R-:W-:-:S03]  /*3e40*/  FADD R94, R94, R11 ;  /* 0x0000000b5e5e7221 */ /* 0x000fc60000000000 */
[----:B------:R2:W-:Y:S01]  /*3e50*/  STG.E [R4.64+0x25300], R7 ;  /* 0x0253000704007986 */ /* 0x0005e2000c101904 */
[--C-:B------:R-:W-:Y:S02]  /*3e60*/  FADD R92, R92, R11.reuse ;  /* 0x0000000b5c5c7221 */ /* 0x100fe40000000000 */
[----:B------:R-:W-:Y:S01]  /*3e70*/  FADD R90, R90, R11 ;  /* 0x0000000b5a5a7221 */ /* 0x000fe20000000000 */
[----:B0-----:R-:W-:Y:S02]  /*3e80*/  FMNMX R9, RZ, R18, !PT ;  /* 0x00000012ff097209 */ /* 0x001fe40007800000 */
[----:B-1----:R-:W-:Y:S02]  /*3e90*/  FMNMX R3, RZ, R22, !PT ;  /* 0x00000016ff037209 */ /* 0x002fe40007800000 */
[----:B--2---:R-:W-:Y:S01]  /*3ea0*/  FMNMX R7, RZ, R20, !PT ;  /* 0x00000014ff077209 */ /* 0x004fe20007800000 */
[----:B------:R0:W-:Y:S01]  /*3eb0*/  STG.E [R4.64+0xa80], R27 ;  /* 0x000a801b04007986 */ /* 0x0001e2000c101904 */
[----:B------:R-:W-:Y:S01]  /*3ec0*/  FMNMX R29, RZ, R29, !PT ;  /* 0x0000001dff1d7209 */ /* 0x000fe20007800000 */
[----:B------:R-:W-:-:S02]  /*3ed0*/  FADD R39, R39, R12 ;  /* 0x0000000c27277221 */ /* 0x000fc40000000000 */
[----:B------:R1:W-:Y:S01]  /*3ee0*/  STG.E [R4.64+0x31380], R3 ;  /* 0x0313800304007986 */ /* 0x0003e2000c101904 */
[--C-:B------:R-:W-:Y:S02]  /*3ef0*/  FADD R37, R37, R12.reuse ;  /* 0x0000000c25257221 */ /* 0x100fe40000000000 */
[--C-:B------:R-:W-:Y:S01]  /*3f00*/  FADD R35, R35, R12.reuse ;  /* 0x0000000c23237221 */ /* 0x100fe20000000000 */
[----:B------:R2:W-:Y:S01]  /*3f10*/  STG.E [R4.64+0x31700], R7 ;  /* 0x0317000704007986 */ /* 0x0005e2000c101904 */
[----:B------:R-:W-:Y:S02]  /*3f20*/  FADD R33, R33, R12 ;  /* 0x0000000c21217221 */ /* 0x000fe40000000000 */
[--C-:B------:R-:W-:Y:S01]  /*3f30*/  FADD R40, R40, R0.reuse ;  /* 0x0000000028287221 */ /* 0x100fe20000000000 */
[----:B------:R3:W-:Y:S01]  /*3f40*/  STG.E [R4.64+0x31e00], R9 ;  /* 0x031e000904007986 */ /* 0x0007e2000c101904 */
[----:B0-----:R-:W-:Y:S01]  /*3f50*/  FMNMX R27, RZ, R32, !PT ;  /* 0x00000020ff1b7209 */ /* 0x001fe20007800000 */
[--C-:B------:R-:W-:Y:S01]  /*3f60*/  FADD R41, R41, R0.reuse ;  /* 0x0000000029297221 */ /* 0x100fe20000000000 */
[----:B-1----:R-:W-:Y:S01]  /*3f70*/  FMNMX R3, RZ, R94, !PT ;  /* 0x0000005eff037209 */ /* 0x002fe20007800000 */
[----:B------:R-:W-:-:S02]  /*3f80*/  FADD R42, R42, R0 ;  /* 0x000000002a2a7221 */ /* 0x000fc40000000000 */
[--C-:B------:R-:W-:Y:S01]  /*3f90*/  FADD R43, R43, R0.reuse ;  /* 0x000000002b2b7221 */ /* 0x100fe20000000000 */
[----:B--2---:R-:W-:Y:S01]  /*3fa0*/  FMNMX R7, RZ, R92, !PT ;  /* 0x0000005cff077209 */ /* 0x004fe20007800000 */
[--C-:B------:R-:W-:Y:S02]  /*3fb0*/  FADD R51, R51, R0.reuse ;  /* 0x0000000033337221 */ /* 0x100fe40000000000 */
[----:B------:R-:W-:Y:S01]  /*3fc0*/  FADD R71, R71, R0 ;  /* 0x0000000047477221 */ /* 0x000fe20000000000 */
[----:B---3--:R-:W-:Y:S01]  /*3fd0*/  FMNMX R9, RZ, R90, !PT ;  /* 0x0000005aff097209 */ /* 0x008fe20007800000 */
[----:B------:R-:W-:Y:S02]  /*3fe0*/  FADD R12, R34, R12 ;  /* 0x0000000c220c7221 */ /* 0x000fe40000000000 */
[--C-:B------:R-:W-:Y:S02]  /*3ff0*/  FADD R84, R84, R57.reuse ;  /* 0x0000003954547221 */ /* 0x100fe40000000000 */
[----:B------:R-:W-:Y:S01]  /*4000*/  FADD R0, R89, R0 ;  /* 0x0000000059007221 */ /* 0x000fe20000000000 */
        /* <DEDUP_REMOVED lines=11> */
[----:B------:R-:W-:-:S02]  /*40c0*/  FADD R19, R19, R13 ;  /* 0x0000000d13137221 */ /* 0x000fc40000000000 */
[----:B------:R0:W-:Y:S01]  /*40d0*/  STG.E [R4.64+0x3e580], R9 ;  /* 0x03e5800904007986 */ /* 0x0001e2000c101904 */
[----:B-1----:R-:W-:Y:S01]  /*40e0*/  FMNMX R27, RZ, R84, !PT ;  /* 0x00000054ff1b7209 */ /* 0x002fe20007800000 */
[----:B------:R-:W-:Y:S02]  /*40f0*/  FADD R17, R17, R13 ;  /* 0x0000000d11117221 */ /* 0x000fe40000000000 */
[--C-:B------:R-:W-:Y:S01]  /*4100*/  FADD R95, R95, R11.reuse ;  /* 0x0000000b5f5f7221 */ /* 0x100fe20000000000 */
[----:B--2---:R-:W-:Y:S01]  /*4110*/  FMNMX R3, RZ, R40, !PT ;  /* 0x00000028ff037209 */ /* 0x004fe20007800000 */
[--C-:B------:R-:W-:Y:S02]  /*4120*/  FADD R93, R93, R11.reuse ;  /* 0x0000000b5d5d7221 */ /* 0x100fe40000000000 */
[----:B------:R-:W-:Y:S01]  /*4130*/  FADD R91, R91, R11 ;  /* 0x0000000b5b5b7221 */ /* 0x000fe20000000000 */
[----:B---3--:R-:W-:Y:S01]  /*4140*/  FMNMX R7, RZ, R42, !PT ;  /* 0x0000002aff077209 */ /* 0x008fe20007800000 */
[--C-:B------:R-:W-:Y:S01]  /*4150*/  FADD R44, R44, R15.reuse ;  /* 0x0000000f2c2c7221 */ /* 0x100fe20000000000 */
[----:B0-----:R-:W-:Y:S01]  /*4160*/  FMNMX R9, RZ, R0, !PT ;  /* 0x00000000ff097209 */ /* 0x001fe20007800000 */
[----:B------:R-:W-:-:S02]  /*4170*/  FADD R45, R45, R15 ;  /* 0x0000000f2d2d7221 */ /* 0x000fc40000000000 */
[--C-:B------:R-:W-:Y:S02]  /*4180*/  FADD R46, R46, R15.reuse ;  /* 0x0000000f2e2e7221 */ /* 0x100fe40000000000 */
[--C-:B------:R-:W-:Y:S02]  /*4190*/  FADD R47, R47, R15.reuse ;  /* 0x0000000f2f2f7221 */ /* 0x100fe40000000000 */
[--C-:B------:R-:W-:Y:S02]  /*41a0*/  FADD R49, R49, R15.reuse ;  /* 0x0000000f31317221 */ /* 0x100fe40000000000 */
[----:B------:R-:W-:Y:S02]  /*41b0*/  FADD R50, R50, R15 ;  /* 0x0000000f32327221 */ /* 0x000fe40000000000 */
[----:B------:R-:W-:Y:S02]  /*41c0*/  FADD R57, R82, R57 ;  /* 0x0000003952397221 */ /* 0x000fe40000000000 */
[----:B------:R-:W-:-:S02]  /*41d0*/  FADD R26, R26, R21 ;  /* 0x000000151a1a7221 */ /* 0x000fc40000000000 */
[----:B------:R-:W-:Y:S02]  /*41e0*/  FADD R8, R8, R21 ;  /* 0x0000001508087221 */ /* 0x000fe40000000000 */
[----:B------:R-:W-:Y:S02]  /*41f0*/  FADD R13, R16, R13 ;  /* 0x0000000d100d7221 */ /* 0x000fe40000000000 */
[----:B------:R-:W-:Y:S02]  /*4200*/  FADD R11, R38, R11 ;  /* 0x0000000b260b7221 */ /* 0x000fe40000000000 */
[----:B------:R-:W-:Y:S01]  /*4210*/  FADD R15, R48, R15 ;  /* 0x0000000f300f7221 */ /* 0x000fe20000000000 */
[----:B------:R0:W-:Y:S01]  /*4220*/  STG.E [R4.64+0x700], R31 ;  /* 0x0007001f04007986 */ /* 0x0001e2000c101904 */
[----:B------:R-:W-:Y:S02]  /*4230*/  FMNMX R67, RZ, R67, !PT ;  /* 0x00000043ff437209 */ /* 0x000fe40007800000 */
[----:B------:R-:W-:Y:S01]  /*4240*/  FMNMX R39, RZ, R39, !PT ;  /* 0x00000027ff277209 */ /* 0x000fe20007800000 */
[----:B------:R-:W-:Y:S01]  /*4250*/  STG.E [R4.64+0xd900], R29 ;  /* 0x00d9001d04007986 */ /* 0x000fe2000c101904 */
[----:B------:R-:W-:-:S02]  /*4260*/  FMNMX R37, RZ, R37, !PT ;  /* 0x00000025ff257209 */ /* 0x000fc40007800000 */
[----:B------:R-:W-:Y:S01]  /*4270*/  FMNMX R35, RZ, R35, !PT ;  /* 0x00000023ff237209 */ /* 0x000fe20007800000 */
[----:B------:R1:W-:Y:S01]  /*4280*/  STG.E [R4.64+0x19600], R27 ;  /* 0x0196001b04007986 */ /* 0x0003e2000c101904 */
[----:B------:R-:W-:Y:S02]  /*4290*/  FMNMX R33, RZ, R33, !PT ;  /* 0x00000021ff217209 */ /* 0x000fe40007800000 */
[----:B------:R-:W-:Y:S01]  /*42a0*/  FMNMX R87, RZ, R87, !PT ;  /* 0x00000057ff577209 */ /* 0x000fe20007800000 */
[----:B------:R2:W-:Y:S01]  /*42b0*/  STG.E [R4.64+0x49800], R3 ;  /* 0x0498000304007986 */ /* 0x0005e2000c101904 */
[----:B0-----:R-:W-:Y:S02]  /*42c0*/  FMNMX R31, RZ, R88, !PT ;  /* 0x00000058ff1f7209 */ /* 0x001fe40007800000 */
[----:B------:R-:W-:Y:S01]  /*42d0*/  FMNMX R85, RZ, R85, !PT ;  /* 0x00000055ff557209 */ /* 0x000fe20007800000 */
[----:B------:R0:W-:Y:S01]  /*42e0*/  STG.E [R4.64+0x49f00], R7 ;  /* 0x049f000704007986 */ /* 0x0001e2000c101904 */
[----:B------:R-:W-:-:S02]  /*42f0*/  FMNMX R83, RZ, R83, !PT ;  /* 0x00000053ff537209 */ /* 0x000fc40007800000 */
[----:B------:R-:W-:Y:S01]  /*4300*/  FMNMX R57, RZ, R57, !PT ;  /* 0x00000039ff397209 */ /* 0x000fe20007800000 */
[----:B------:R3:W-:Y:S01]  /*4310*/  STG.E [R4.64+0x4ad00], R9 ;  /* 0x04ad000904007986 */ /* 0x0007e2000c101904 */
[----:B------:R-:W-:Y:S02]  /*4320*/  FMNMX R25, RZ, R26, !PT ;  /* 0x0000001aff197209 */ /* 0x000fe40007800000 */
[----:B------:R-:W-:Y:S02]  /*4330*/  FMNMX R21, RZ, R6, !PT ;  /* 0x00000006ff157209 */ /* 0x000fe40007800000 */
[----:B-1----:R-:W-:Y:S02]  /*4340*/  FMNMX R27, RZ, R8, !PT ;  /* 0x00000008ff1b7209 */ /* 0x002fe40007800000 */
[----:B------:R-:W-:Y:S02]  /*4350*/  FMNMX R29, RZ, R2, !PT ;  /* 0x00000002ff1d7209 */ /* 0x000fe40007800000 */
[----:B------:R-:W-:-:S02]  /*4360*/  FMNMX R23, RZ, R23, !PT ;  /* 0x00000017ff177209 */ /* 0x000fc40007800000 */
[----:B------:R-:W-:Y:S02]  /*4370*/  FMNMX R19, RZ, R19, !PT ;  /* 0x00000013ff137209 */ /* 0x000fe40007800000 */
[----:B------:R-:W-:Y:S02]  /*4380*/  FMNMX R17, RZ, R17, !PT ;  /* 0x00000011ff117209 */ /* 0x000fe40007800000 */
[----:B------:R-:W-:Y:S02]  /*4390*/  FMNMX R13, RZ, R13, !PT ;  /* 0x0000000dff0d7209 */ /* 0x000fe40007800000 */
[----:B------:R-:W-:Y:S02]  /*43a0*/  FMNMX R95, RZ, R95, !PT ;  /* 0x0000005fff5f7209 */ /* 0x000fe40007800000 */
[----:B------:R-:W-:Y:S02]  /*43b0*/  FMNMX R93, RZ, R93, !PT ;  /* 0x0000005dff5d7209 */ /* 0x000fe40007800000 */
[----:B------:R-:W-:-:S02]  /*43c0*/  FMNMX R91, RZ, R91, !PT ;  /* 0x0000005bff5b7209 */ /* 0x000fc40007800000 */
[----:B------:R-:W-:Y:S02]  /*43d0*/  FMNMX R11, RZ, R11, !PT ;  /* 0x0000000bff0b7209 */ /* 0x000fe40007800000 */
[----:B------:R-:W-:Y:S02]  /*43e0*/  FMNMX R41, RZ, R41, !PT ;  /* 0x00000029ff297209 */ /* 0x000fe40007800000 */
[----:B------:R-:W-:Y:S02]  /*43f0*/  FMNMX R43, RZ, R43, !PT ;  /* 0x0000002bff2b7209 */ /* 0x000fe40007800000 */
[----:B------:R-:W-:Y:S02]  /*4400*/  FMNMX R51, RZ, R51, !PT ;  /* 0x00000033ff337209 */ /* 0x000fe40007800000 */
[----:B------:R-:W-:Y:S02]  /*4410*/  FMNMX R71, RZ, R71, !PT ;  /* 0x00000047ff477209 */ /* 0x000fe40007800000 */
[----:B--2---:R-:W-:-:S02]  /*4420*/  FMNMX R3, RZ, R44, !PT ;  /* 0x0000002cff037209 */ /* 0x004fc40007800000 */
[----:B------:R-:W-:Y:S02]  /*4430*/  FMNMX R45, RZ, R45, !PT ;  /* 0x0000002dff2d7209 */ /* 0x000fe40007800000 */
[----:B0-----:R-:W-:Y:S02]  /*4440*/  FMNMX R7, RZ, R46, !PT ;  /* 0x0000002eff077209 */ /* 0x001fe40007800000 */
[----:B------:R-:W-:Y:S02]  /*4450*/  FMNMX R47, RZ, R47, !PT ;  /* 0x0000002fff2f7209 */ /* 0x000fe40007800000 */
[----:B------:R-:W-:Y:S02]  /*4460*/  FMNMX R49, RZ, R49, !PT ;  /* 0x00000031ff317209 */ /* 0x000fe40007800000 */
[----:B---3--:R-:W-:Y:S02]  /*4470*/  FMNMX R9, RZ, R50, !PT ;  /* 0x00000032ff097209 */ /* 0x008fe40007800000 */
[----:B------:R-:W-:Y:S01]  /*4480*/  FMNMX R15, RZ, R15, !PT ;  /* 0x0000000fff0f7209 */ /* 0x000fe20007800000 */
[----:B------:R-:W-:Y:S04]  /*4490*/  STG.E [R4.64+0x380], R67 ;  /* 0x0003804304007986 */ /* 0x000fe8000c101904 */
        /* <DEDUP_REMOVED lines=33> */
[----:B------:R-:W-:Y:S01]  /*46b0*/  STG.E [R4.64+0x57100], R15 ;  /* 0x0571000f04007986 */ /* 0x000fe2000c101904 */
[----:B------:R-:W-:Y:S05]  /*46c0*/  EXIT ;  /* 0x000000000000794d */ /* 0x000fea0003800000 */
.L_x_8:
[----:B------:R-:W-:-:S00]  /*46d0*/  BRA `(.L_x_8) ;  /* 0xfffffff000007947 */ /* 0x000fc0000383ffff */
[----:B------:R-:W-:-:S00]  /*46e0*/  NOP ;  /* 0x0000000000007918 */ /* 0x000fc00000000000 */
        /* <DEDUP_REMOVED lines=9> */
.L_x_9:


//--------------------- .nv.shared.candidate1     --------------------------
	.section	.nv.shared.candidate1,"aw",@nobits
	.align	4
.nv.shared.candidate1:
	.zero		26676
